// auto-generated by cutlass_sweep.sparse_gemm — config: {"arch": "sm_90", "cluster_m": 1, "cluster_n": 2, "dtype": "e4m3", "tile_k": 64, "tile_m": 128, "tile_n": 128}
#include "cutlass/cutlass.h"
#include "cutlass/gemm/collective/collective_builder.hpp"
#include "cutlass/gemm/device/gemm_universal_adapter.h"
#include "cutlass/gemm/kernel/gemm_universal.hpp"
#include "cutlass/epilogue/collective/collective_builder.hpp"

using Elem = cutlass::float_e4m3_t;
using Acc  = float;
using TileShape    = cute::Shape<cute::_128, cute::_128, cute::_64>;
using ClusterShape = cute::Shape<cute::_1, cute::_2, cute::_1>;

using CollectiveEpilogue = typename cutlass::epilogue::collective::CollectiveBuilder<
    cutlass::arch::Sm90, cutlass::arch::OpClassSparseTensorOp,
    TileShape, ClusterShape,
    cutlass::epilogue::collective::EpilogueTileAuto,
    Acc, Acc,
    Acc, cutlass::layout::ColumnMajor, 128 / cutlass::sizeof_bits<Acc>::value,
    Acc, cutlass::layout::ColumnMajor, 128 / cutlass::sizeof_bits<Acc>::value,
    cutlass::epilogue::collective::EpilogueScheduleAuto
  >::CollectiveOp;

using CollectiveMainloop = typename cutlass::gemm::collective::CollectiveBuilder<
    cutlass::arch::Sm90, cutlass::arch::OpClassSparseTensorOp,
    Elem, cutlass::layout::RowMajor, 128 / cutlass::sizeof_bits<Elem>::value,
    Elem, cutlass::layout::ColumnMajor, 128 / cutlass::sizeof_bits<Elem>::value,
    Acc,
    TileShape, ClusterShape,
    cutlass::gemm::collective::StageCountAutoCarveout<static_cast<int>(sizeof(typename CollectiveEpilogue::SharedStorage))>,
    cutlass::gemm::collective::KernelScheduleAuto
  >::CollectiveOp;

using GemmKernel = cutlass::gemm::kernel::GemmUniversal<
    cute::Shape<int,int,int,int>,
    CollectiveMainloop,
    CollectiveEpilogue
>;
using Gemm = cutlass::gemm::device::GemmUniversalAdapter<GemmKernel>;

auto* _anchor = &cutlass::device_kernel<GemmKernel>;


// ===== COMPILED SASS (sm_90a) =====

	.target	sm_90a

	.elftype	@"ET_EXEC"


//--------------------- .note.nv.tkinfo           --------------------------
	.section	.note.nv.tkinfo,"",@"SHT_NOTE"
	.sectionflags	@"SHF_NOTE_NV_TKINFO"
	.tkinfo
        /*0018*/ 	.word	0x00000002
        /*0030*/ 	.string	""
        /*0030*/ 	.string	"ptxas"
        /*0030*/ 	.string	"Cuda compilation tools, release 13.0, V13.0.88"
        /*0030*/ 	.string	"Build cuda_13.0.r13.0/compiler.36424714_0"
        /*0030*/ 	.string	"-arch sm_90a -m 64 "



//--------------------- .note.nv.cuinfo           --------------------------
	.section	.note.nv.cuinfo,"",@"SHT_NOTE"
	.sectionflags	@"SHF_NOTE_NV_CUINFO"
        /*0018*/ 	.short	0x0002
        /*001a*/ 	.short	0x005a
        /*001c*/ 	.short	0x0082
	.zero		2


//--------------------- .nv.info                  --------------------------
	.section	.nv.info,"",@"SHT_CUDA_INFO"
	.align	4


	//----- nvinfo : EIATTR_REGCOUNT
	.align		4
        /*0000*/ 	.byte	0x04, 0x2f
        /*0002*/ 	.short	(.L_12 - .L_11)
	.align		4
.L_11:
        /*0004*/ 	.word	index@(_ZN7cutlass13device_kernelINS_4gemm6kernel13GemmUniversalIN4cute5tupleIJiiiiEEENS1_10collective13CollectiveMmaINS1_43MainloopSm90TmaGmmaWarpSpecializedSparseFP8ILi17ENS5_IJNS4_1CILi1EEENSA_ILi2EEESB_EEENS1_35KernelTmaWarpSpecializedCooperativeEEENS5_IJNSA_ILi128EEESG_NSA_ILi64EEEEEENS_12float_e4m3_tENS5_IJNS4_6LayoutINS5_IJiNS5_IJSC_iEEEiEEENS5_IJlNS5_IJSB_SC_EEElEEEEENSK_INS5_IJNS5_IJSH_iEEESQ_iEEENS5_IJNS5_IJSH_NSA_ILi4096EEEEEENS5_IJSB_lEEElEEEEEEEESJ_NS5_IJlSB_lEEENS4_8TiledMMAINS4_8MMA_AtomIJNS4_4SM904GMMA6SPARSE32GMMA_64x128x64_F32E4M3E4M3_SS_TNILNS12_7ScaleInE1ELS15_1ELNS12_9SparseSelE0EEEEEENSK_INS5_IJSC_SB_SB_EEENS5_IJSB_NSA_ILi0EEES1A_EEEEENS5_IJNS4_10UnderscoreES1D_S1D_EEEEENS4_23SM90_TMA_LOAD_MULTICASTENS4_14ComposedLayoutINS4_7SwizzleILi1ELi4ELi3EEENS4_25smem_sparse_ptr_flag_bitsILi2ELi8EEENSK_INS5_IJNS5_IJSB_NSA_ILi8EEEEEENS5_IJSC_NSA_ILi32EEEEEEEEENS5_IJNS5_IJS1A_SH_EEESN_EEEEEEEvNS4_8identityENS4_13SM90_TMA_LOADENS1H_INS1I_ILi2ELi4ELi3EEENS4_18smem_ptr_flag_bitsILi8EEENSK_INS5_IJS1M_SH_EEENS5_IJSH_SB_EEEEEEEvS1V_EENS_8epilogue10collective6detail29Sm90TmaWarpSpecializedAdapterINS26_15DefaultEpilogueIfNS5_IJSB_llEEES2A_NS25_6thread17LinearCombinationIfLi1EffLNS2B_9ScaleType4KindE0ELNS_15FloatRoundStyleE2EfEENS1_15EpilogueDefaultEEEEEvvEEEEvNT_6ParamsE)
        /*0008*/ 	.word	0x000000a8


	//----- nvinfo : EIATTR_FRAME_SIZE
	.align		4
.L_12:
        /*000c*/ 	.byte	0x04, 0x11
        /*000e*/ 	.short	(.L_14 - .L_13)
	.align		4
.L_13:
        /*0010*/ 	.word	index@(_ZN7cutlass13device_kernelINS_4gemm6kernel13GemmUniversalIN4cute5tupleIJiiiiEEENS1_10collective13CollectiveMmaINS1_43MainloopSm90TmaGmmaWarpSpecializedSparseFP8ILi17ENS5_IJNS4_1CILi1EEENSA_ILi2EEESB_EEENS1_35KernelTmaWarpSpecializedCooperativeEEENS5_IJNSA_ILi128EEESG_NSA_ILi64EEEEEENS_12float_e4m3_tENS5_IJNS4_6LayoutINS5_IJiNS5_IJSC_iEEEiEEENS5_IJlNS5_IJSB_SC_EEElEEEEENSK_INS5_IJNS5_IJSH_iEEESQ_iEEENS5_IJNS5_IJSH_NSA_ILi4096EEEEEENS5_IJSB_lEEElEEEEEEEESJ_NS5_IJlSB_lEEENS4_8TiledMMAINS4_8MMA_AtomIJNS4_4SM904GMMA6SPARSE32GMMA_64x128x64_F32E4M3E4M3_SS_TNILNS12_7ScaleInE1ELS15_1ELNS12_9SparseSelE0EEEEEENSK_INS5_IJSC_SB_SB_EEENS5_IJSB_NSA_ILi0EEES1A_EEEEENS5_IJNS4_10UnderscoreES1D_S1D_EEEEENS4_23SM90_TMA_LOAD_MULTICASTENS4_14ComposedLayoutINS4_7SwizzleILi1ELi4ELi3EEENS4_25smem_sparse_ptr_flag_bitsILi2ELi8EEENSK_INS5_IJNS5_IJSB_NSA_ILi8EEEEEENS5_IJSC_NSA_ILi32EEEEEEEEENS5_IJNS5_IJS1A_SH_EEESN_EEEEEEEvNS4_8identityENS4_13SM90_TMA_LOADENS1H_INS1I_ILi2ELi4ELi3EEENS4_18smem_ptr_flag_bitsILi8EEENSK_INS5_IJS1M_SH_EEENS5_IJSH_SB_EEEEEEEvS1V_EENS_8epilogue10collective6detail29Sm90TmaWarpSpecializedAdapterINS26_15DefaultEpilogueIfNS5_IJSB_llEEES2A_NS25_6thread17LinearCombinationIfLi1EffLNS2B_9ScaleType4KindE0ELNS_15FloatRoundStyleE2EfEENS1_15EpilogueDefaultEEEEEvvEEEEvNT_6ParamsE)
        /*0014*/ 	.word	0x00000000


	//----- nvinfo : EIATTR_MIN_STACK_SIZE
	.align		4
.L_14:
        /*0018*/ 	.byte	0x04, 0x12
        /*001a*/ 	.short	(.L_16 - .L_15)
	.align		4
.L_15:
        /*001c*/ 	.word	index@(_ZN7cutlass13device_kernelINS_4gemm6kernel13GemmUniversalIN4cute5tupleIJiiiiEEENS1_10collective13CollectiveMmaINS1_43MainloopSm90TmaGmmaWarpSpecializedSparseFP8ILi17ENS5_IJNS4_1CILi1EEENSA_ILi2EEESB_EEENS1_35KernelTmaWarpSpecializedCooperativeEEENS5_IJNSA_ILi128EEESG_NSA_ILi64EEEEEENS_12float_e4m3_tENS5_IJNS4_6LayoutINS5_IJiNS5_IJSC_iEEEiEEENS5_IJlNS5_IJSB_SC_EEElEEEEENSK_INS5_IJNS5_IJSH_iEEESQ_iEEENS5_IJNS5_IJSH_NSA_ILi4096EEEEEENS5_IJSB_lEEElEEEEEEEESJ_NS5_IJlSB_lEEENS4_8TiledMMAINS4_8MMA_AtomIJNS4_4SM904GMMA6SPARSE32GMMA_64x128x64_F32E4M3E4M3_SS_TNILNS12_7ScaleInE1ELS15_1ELNS12_9SparseSelE0EEEEEENSK_INS5_IJSC_SB_SB_EEENS5_IJSB_NSA_ILi0EEES1A_EEEEENS5_IJNS4_10UnderscoreES1D_S1D_EEEEENS4_23SM90_TMA_LOAD_MULTICASTENS4_14ComposedLayoutINS4_7SwizzleILi1ELi4ELi3EEENS4_25smem_sparse_ptr_flag_bitsILi2ELi8EEENSK_INS5_IJNS5_IJSB_NSA_ILi8EEEEEENS5_IJSC_NSA_ILi32EEEEEEEEENS5_IJNS5_IJS1A_SH_EEESN_EEEEEEEvNS4_8identityENS4_13SM90_TMA_LOADENS1H_INS1I_ILi2ELi4ELi3EEENS4_18smem_ptr_flag_bitsILi8EEENSK_INS5_IJS1M_SH_EEENS5_IJSH_SB_EEEEEEEvS1V_EENS_8epilogue10collective6detail29Sm90TmaWarpSpecializedAdapterINS26_15DefaultEpilogueIfNS5_IJSB_llEEES2A_NS25_6thread17LinearCombinationIfLi1EffLNS2B_9ScaleType4KindE0ELNS_15FloatRoundStyleE2EfEENS1_15EpilogueDefaultEEEEEvvEEEEvNT_6ParamsE)
        /*0020*/ 	.word	0x00000000
.L_16:


//--------------------- .nv.compat                --------------------------
	.section	.nv.compat,"",@"SHT_CUDA_COMPAT_INFO"
	.align	4
        /*0000*/ 	.byte	0x02, 0x09, 0x01, 0x00, 0x02, 0x02, 0x04, 0x00, 0x02, 0x05, 0x05, 0x00, 0x03, 0x07, 0x01, 0x01
        /*0010*/ 	.byte	0x02, 0x03, 0x01, 0x00, 0x02, 0x06, 0x01, 0x00, 0x04, 0x0b, 0x08, 0x00, 0x00, 0x00, 0x00, 0x00
        /*0020*/ 	.byte	0x00, 0x00, 0x00, 0x00


//--------------------- .nv.info._ZN7cutlass13device_kernelINS_4gemm6kernel13GemmUniversalIN4cute5tupleIJiiiiEEENS1_10collective13CollectiveMmaINS1_43MainloopSm90TmaGmmaWarpSpecializedSparseFP8ILi17ENS5_IJNS4_1CILi1EEENSA_ILi2EEESB_EEENS1_35KernelTmaWarpSpecializedCooperativeEEENS5_IJNSA_ILi128EEESG_NSA_ILi64EEEEEENS_12float_e4m3_tENS5_IJNS4_6LayoutINS5_IJiNS5_IJSC_iEEEiEEENS5_IJlNS5_IJSB_SC_EEElEEEEENSK_INS5_IJNS5_IJSH_iEEESQ_iEEENS5_IJNS5_IJSH_NSA_ILi4096EEEEEENS5_IJSB_lEEElEEEEEEEESJ_NS5_IJlSB_lEEENS4_8TiledMMAINS4_8MMA_AtomIJNS4_4SM904GMMA6SPARSE32GMMA_64x128x64_F32E4M3E4M3_SS_TNILNS12_7ScaleInE1ELS15_1ELNS12_9SparseSelE0EEEEEENSK_INS5_IJSC_SB_SB_EEENS5_IJSB_NSA_ILi0EEES1A_EEEEENS5_IJNS4_10UnderscoreES1D_S1D_EEEEENS4_23SM90_TMA_LOAD_MULTICASTENS4_14ComposedLayoutINS4_7SwizzleILi1ELi4ELi3EEENS4_25smem_sparse_ptr_flag_bitsILi2ELi8EEENSK_INS5_IJNS5_IJSB_NSA_ILi8EEEEEENS5_IJSC_NSA_ILi32EEEEEEEEENS5_IJNS5_IJS1A_SH_EEESN_EEEEEEEvNS4_8identityENS4_13SM90_TMA_LOADENS1H_INS1I_ILi2ELi4ELi3EEENS4_18smem_ptr_flag_bitsILi8EEENSK_INS5_IJS1M_SH_EEENS5_IJSH_SB_EEEEEEEvS1V_EENS_8epilogue10collective6detail29Sm90TmaWarpSpecializedAdapterINS26_15DefaultEpilogueIfNS5_IJSB_llEEES2A_NS25_6thread17LinearCombinationIfLi1EffLNS2B_9ScaleType4KindE0ELNS_15FloatRoundStyleE2EfEENS1_15EpilogueDefaultEEEEEvvEEEEvNT_6ParamsE --------------------------
	.section	.nv.info._ZN7cutlass13device_kernelINS_4gemm6kernel13GemmUniversalIN4cute5tupleIJiiiiEEENS1_10collective13CollectiveMmaINS1_43MainloopSm90TmaGmmaWarpSpecializedSparseFP8ILi17ENS5_IJNS4_1CILi1EEENSA_ILi2EEESB_EEENS1_35KernelTmaWarpSpecializedCooperativeEEENS5_IJNSA_ILi128EEESG_NSA_ILi64EEEEEENS_12float_e4m3_tENS5_IJNS4_6LayoutINS5_IJiNS5_IJSC_iEEEiEEENS5_IJlNS5_IJSB_SC_EEElEEEEENSK_INS5_IJNS5_IJSH_iEEESQ_iEEENS5_IJNS5_IJSH_NSA_ILi4096EEEEEENS5_IJSB_lEEElEEEEEEEESJ_NS5_IJlSB_lEEENS4_8TiledMMAINS4_8MMA_AtomIJNS4_4SM904GMMA6SPARSE32GMMA_64x128x64_F32E4M3E4M3_SS_TNILNS12_7ScaleInE1ELS15_1ELNS12_9SparseSelE0EEEEEENSK_INS5_IJSC_SB_SB_EEENS5_IJSB_NSA_ILi0EEES1A_EEEEENS5_IJNS4_10UnderscoreES1D_S1D_EEEEENS4_23SM90_TMA_LOAD_MULTICASTENS4_14ComposedLayoutINS4_7SwizzleILi1ELi4ELi3EEENS4_25smem_sparse_ptr_flag_bitsILi2ELi8EEENSK_INS5_IJNS5_IJSB_NSA_ILi8EEEEEENS5_IJSC_NSA_ILi32EEEEEEEEENS5_IJNS5_IJS1A_SH_EEESN_EEEEEEEvNS4_8identityENS4_13SM90_TMA_LOADENS1H_INS1I_ILi2ELi4ELi3EEENS4_18smem_ptr_flag_bitsILi8EEENSK_INS5_IJS1M_SH_EEENS5_IJSH_SB_EEEEEEEvS1V_EENS_8epilogue10collective6detail29Sm90TmaWarpSpecializedAdapterINS26_15DefaultEpilogueIfNS5_IJSB_llEEES2A_NS25_6thread17LinearCombinationIfLi1EffLNS2B_9ScaleType4KindE0ELNS_15FloatRoundStyleE2EfEENS1_15EpilogueDefaultEEEEEvvEEEEvNT_6ParamsE,"",@"SHT_CUDA_INFO"
	.sectionflags	@""
	.align	4


	//----- nvinfo : EIATTR_CUDA_API_VERSION
	.align		4
        /*0000*/ 	.byte	0x04, 0x37
        /*0002*/ 	.short	(.L_18 - .L_17)
.L_17:
        /*0004*/ 	.word	0x00000082


	//----- nvinfo : EIATTR_KPARAM_INFO
	.align		4
.L_18:
        /*0008*/ 	.byte	0x04, 0x17
        /*000a*/ 	.short	(.L_20 - .L_19)
.L_19:
        /*000c*/ 	.word	0x00000000
        /*0010*/ 	.short	0x0000
        /*0012*/ 	.short	0x0070
        /*0014*/ 	.byte	0x00, 0xf0, 0x01, 0x14


	//----- nvinfo : EIATTR_SPARSE_MMA_MASK
	.align		4
.L_20:
        /*0018*/ 	.byte	0x03, 0x50
        /*001a*/ 	.short	0x0001


	//----- nvinfo : EIATTR_MAXREG_COUNT
	.align		4
        /*001c*/ 	.byte	0x03, 0x1b
        /*001e*/ 	.short	0x00a8


	//----- nvinfo : EIATTR_NUM_BARRIERS
	.align		4
        /*0020*/ 	.byte	0x02, 0x4c
        /*0022*/ 	.byte	0x01
	.zero		1


	//----- nvinfo : EIATTR_MERCURY_ISA_VERSION
	.align		4
        /*0024*/ 	.byte	0x03, 0x5f
        /*0026*/ 	.short	0x0101


	//----- nvinfo : EIATTR_INT_WARP_WIDE_INSTR_OFFSETS
	.align		4
        /*0028*/ 	.byte	0x04, 0x31
        /*002a*/ 	.short	(.L_22 - .L_21)


	//   ....[0]....
.L_21:
        /*002c*/ 	.word	0x00000640


	//   ....[1]....
        /*0030*/ 	.word	0x00000660


	//   ....[2]....
        /*0034*/ 	.word	0x00000830


	//----- nvinfo : EIATTR_COOP_GROUP_MASK_REGIDS
	.align		4
.L_22:
        /*0038*/ 	.byte	0x04, 0x29
        /*003a*/ 	.short	(.L_24 - .L_23)


	//   ....[0]....
.L_23:
        /*003c*/ 	.word	0xffffffff


	//   ....[1]....
        /*0040*/ 	.word	0xffffffff


	//   ....[2]....
        /*0044*/ 	.word	0xffffffff


	//   ....[3]....
        /*0048*/ 	.word	0xffffffff


	//   ....[4]....
        /*004c*/ 	.word	0xffffffff


	//   ....[5]....
        /*0050*/ 	.word	0xffffffff


	//----- nvinfo : EIATTR_COOP_GROUP_INSTR_OFFSETS
	.align		4
.L_24:
        /*0054*/ 	.byte	0x04, 0x28
        /*0056*/ 	.short	(.L_26 - .L_25)


	//   ....[0]....
.L_25:
        /*0058*/ 	.word	0x00000060


	//   ....[1]....
        /*005c*/ 	.word	0x00000070


	//   ....[2]....
        /*0060*/ 	.word	0x00000160


	//   ....[3]....
        /*0064*/ 	.word	0x000004c0


	//   ....[4]....
        /*0068*/ 	.word	0x00000970


	//   ....[5]....
        /*006c*/ 	.word	0x000013f0


	//----- nvinfo : EIATTR_REG_RECONFIG
	.align		4
.L_26:
        /*0070*/ 	.byte	0x01, 0x54
	.zero		2


	//----- nvinfo : EIATTR_MBARRIER_INSTR_OFFSETS
	.align		4
        /*0074*/ 	.byte	0x04, 0x39
        /*0076*/ 	.short	(.L_28 - .L_27)


	//   ....[0]....
.L_27:
        /*0078*/ 	.word	0x00000280
        /*007c*/ 	.word	0x000000ff
        /*0080*/ 	.word	0x00000000
        /*0084*/ 	.short	0x0100
        /*0086*/ 	.byte	0x08
	.zero		1


	//   ....[1]....
        /*0088*/ 	.word	0x00000290
        /*008c*/ 	.word	0x000000ff
        /*0090*/ 	.word	0x00000088
        /*0094*/ 	.short	0x0100
        /*0096*/ 	.byte	0x08
	.zero		1


	//   ....[2]....
        /*0098*/ 	.word	0x000002a0
        /*009c*/ 	.word	0x000000ff
        /*00a0*/ 	.word	0x00000008
        /*00a4*/ 	.short	0x0100
        /*00a6*/ 	.byte	0x08
	.zero		1


	//   ....[3]....
        /*00a8*/ 	.word	0x000002b0
        /*00ac*/ 	.word	0x000000ff
        /*00b0*/ 	.word	0x00000090
        /*00b4*/ 	.short	0x0100
        /*00b6*/ 	.byte	0x08
	.zero		1


	//   ....[4]....
        /*00b8*/ 	.word	0x000002c0
        /*00bc*/ 	.word	0x000000ff
        /*00c0*/ 	.word	0x00000010
        /*00c4*/ 	.short	0x0100
        /*00c6*/ 	.byte	0x08
	.zero		1


	//   ....[5]....
        /*00c8*/ 	.word	0x000002d0
        /*00cc*/ 	.word	0x000000ff
        /*00d0*/ 	.word	0x00000098
        /*00d4*/ 	.short	0x0100
        /*00d6*/ 	.byte	0x08
	.zero		1


	//   ....[6]....
        /*00d8*/ 	.word	0x000002e0
        /*00dc*/ 	.word	0x000000ff
        /*00e0*/ 	.word	0x00000018
        /*00e4*/ 	.short	0x0100
        /*00e6*/ 	.byte	0x08
	.zero		1


	//   ....[7]....
        /*00e8*/ 	.word	0x000002f0
        /*00ec*/ 	.word	0x000000ff
        /*00f0*/ 	.word	0x000000a0
        /*00f4*/ 	.short	0x0100
        /*00f6*/ 	.byte	0x08
	.zero		1


	//   ....[8]....
        /*00f8*/ 	.word	0x00000300
        /*00fc*/ 	.word	0x000000ff
        /*0100*/ 	.word	0x00000020
        /*0104*/ 	.short	0x0100
        /*0106*/ 	.byte	0x08
	.zero		1


	//   ....[9]....
        /*0108*/ 	.word	0x00000310
        /*010c*/ 	.word	0x000000ff
        /*0110*/ 	.word	0x000000a8
        /*0114*/ 	.short	0x0100
        /*0116*/ 	.byte	0x08
	.zero		1


	//   ....[10]....
        /*0118*/ 	.word	0x00000320
        /*011c*/ 	.word	0x000000ff
        /*0120*/ 	.word	0x00000028
        /*0124*/ 	.short	0x0100
        /*0126*/ 	.byte	0x08
	.zero		1


	//   ....[11]....
        /*0128*/ 	.word	0x00000330
        /*012c*/ 	.word	0x000000ff
        /*0130*/ 	.word	0x000000b0
        /*0134*/ 	.short	0x0100
        /*0136*/ 	.byte	0x08
	.zero		1


	//   ....[12]....
        /*0138*/ 	.word	0x00000340
        /*013c*/ 	.word	0x000000ff
        /*0140*/ 	.word	0x00000030
        /*0144*/ 	.short	0x0100
        /*0146*/ 	.byte	0x08
	.zero		1


	//   ....[13]....
        /*0148*/ 	.word	0x00000350
        /*014c*/ 	.word	0x000000ff
        /*0150*/ 	.word	0x000000b8
        /*0154*/ 	.short	0x0100
        /*0156*/ 	.byte	0x08
	.zero		1


	//   ....[14]....
        /*0158*/ 	.word	0x00000360
        /*015c*/ 	.word	0x000000ff
        /*0160*/ 	.word	0x00000038
        /*0164*/ 	.short	0x0100
        /*0166*/ 	.byte	0x08
	.zero		1


	//   ....[15]....
        /*0168*/ 	.word	0x00000370
        /*016c*/ 	.word	0x000000ff
        /*0170*/ 	.word	0x000000c0
        /*0174*/ 	.short	0x0100
        /*0176*/ 	.byte	0x08
	.zero		1


	//   ....[16]....
        /*0178*/ 	.word	0x00000380
        /*017c*/ 	.word	0x000000ff
        /*0180*/ 	.word	0x00000040
        /*0184*/ 	.short	0x0100
        /*0186*/ 	.byte	0x08
	.zero		1


	//   ....[17]....
        /*0188*/ 	.word	0x00000390
        /*018c*/ 	.word	0x000000ff
        /*0190*/ 	.word	0x000000c8
        /*0194*/ 	.short	0x0100
        /*0196*/ 	.byte	0x08
	.zero		1


	//   ....[18]....
        /*0198*/ 	.word	0x000003a0
        /*019c*/ 	.word	0x000000ff
        /*01a0*/ 	.word	0x00000048
        /*01a4*/ 	.short	0x0100
        /*01a6*/ 	.byte	0x08
	.zero		1


	//   ....[19]....
        /*01a8*/ 	.word	0x000003b0
        /*01ac*/ 	.word	0x000000ff
        /*01b0*/ 	.word	0x000000d0
        /*01b4*/ 	.short	0x0100
        /*01b6*/ 	.byte	0x08
	.zero		1


	//   ....[20]....
        /*01b8*/ 	.word	0x000003c0
        /*01bc*/ 	.word	0x000000ff
        /*01c0*/ 	.word	0x00000050
        /*01c4*/ 	.short	0x0100
        /*01c6*/ 	.byte	0x08
	.zero		1


	//   ....[21]....
        /*01c8*/ 	.word	0x000003d0
        /*01cc*/ 	.word	0x000000ff
        /*01d0*/ 	.word	0x000000d8
        /*01d4*/ 	.short	0x0100
        /*01d6*/ 	.byte	0x08
	.zero		1


	//   ....[22]....
        /*01d8*/ 	.word	0x000003e0
        /*01dc*/ 	.word	0x000000ff
        /*01e0*/ 	.word	0x00000058
        /*01e4*/ 	.short	0x0100
        /*01e6*/ 	.byte	0x08
	.zero		1


	//   ....[23]....
        /*01e8*/ 	.word	0x000003f0
        /*01ec*/ 	.word	0x000000ff
        /*01f0*/ 	.word	0x000000e0
        /*01f4*/ 	.short	0x0100
        /*01f6*/ 	.byte	0x08
	.zero		1


	//   ....[24]....
        /*01f8*/ 	.word	0x00000400
        /*01fc*/ 	.word	0x000000ff
        /*0200*/ 	.word	0x00000060
        /*0204*/ 	.short	0x0100
        /*0206*/ 	.byte	0x08
	.zero		1


	//   ....[25]....
        /*0208*/ 	.word	0x00000410
        /*020c*/ 	.word	0x000000ff
        /*0210*/ 	.word	0x000000e8
        /*0214*/ 	.short	0x0100
        /*0216*/ 	.byte	0x08
	.zero		1


	//   ....[26]....
        /*0218*/ 	.word	0x00000420
        /*021c*/ 	.word	0x000000ff
        /*0220*/ 	.word	0x00000068
        /*0224*/ 	.short	0x0100
        /*0226*/ 	.byte	0x08
	.zero		1


	//   ....[27]....
        /*0228*/ 	.word	0x00000430
        /*022c*/ 	.word	0x000000ff
        /*0230*/ 	.word	0x000000f0
        /*0234*/ 	.short	0x0100
        /*0236*/ 	.byte	0x08
	.zero		1


	//   ....[28]....
        /*0238*/ 	.word	0x00000440
        /*023c*/ 	.word	0x000000ff
        /*0240*/ 	.word	0x00000070
        /*0244*/ 	.short	0x0100
        /*0246*/ 	.byte	0x08
	.zero		1


	//   ....[29]....
        /*0248*/ 	.word	0x00000450
        /*024c*/ 	.word	0x000000ff
        /*0250*/ 	.word	0x000000f8
        /*0254*/ 	.short	0x0100
        /*0256*/ 	.byte	0x08
	.zero		1


	//   ....[30]....
        /*0258*/ 	.word	0x00000460
        /*025c*/ 	.word	0x000000ff
        /*0260*/ 	.word	0x00000078
        /*0264*/ 	.short	0x0100
        /*0266*/ 	.byte	0x08
	.zero		1


	//   ....[31]....
        /*0268*/ 	.word	0x00000470
        /*026c*/ 	.word	0x000000ff
        /*0270*/ 	.word	0x00000100
        /*0274*/ 	.short	0x0100
        /*0276*/ 	.byte	0x08
	.zero		1


	//   ....[32]....
        /*0278*/ 	.word	0x00000480
        /*027c*/ 	.word	0x000000ff
        /*0280*/ 	.word	0x00000080
        /*0284*/ 	.short	0x0100
        /*0286*/ 	.byte	0x08
	.zero		1


	//   ....[33]....
        /*0288*/ 	.word	0x00000490
        /*028c*/ 	.word	0x000000ff
        /*0290*/ 	.word	0x00000108
        /*0294*/ 	.short	0x0100
        /*0296*/ 	.byte	0x08
	.zero		1


	//   ....[34]....
        /*0298*/ 	.word	0x000008d0
        /*029c*/ 	.word	0x000000ff
        /*02a0*/ 	.word	0x00000120
        /*02a4*/ 	.short	0x0100
        /*02a6*/ 	.byte	0x06
	.zero		1


	//   ....[35]....
        /*02a8*/ 	.word	0x00000920
        /*02ac*/ 	.word	0x000000ff
        /*02b0*/ 	.word	0x00000128
        /*02b4*/ 	.short	0x0100
        /*02b6*/ 	.byte	0x06
	.zero		1


	//   ....[36]....
        /*02b8*/ 	.word	0x00001b50
        /*02bc*/ 	.word	0x000000ff
        /*02c0*/ 	.word	0x00000000
        /*02c4*/ 	.short	0x010a
        /*02c6*/ 	.byte	0x0b
	.zero		1


	//   ....[37]....
        /*02c8*/ 	.word	0x00001c30
        /*02cc*/ 	.word	0x000000ff
        /*02d0*/ 	.word	0x00000000
        /*02d4*/ 	.short	0x010a
        /*02d6*/ 	.byte	0x0b
	.zero		1


	//   ....[38]....
        /*02d8*/ 	.word	0x00002220
        /*02dc*/ 	.word	0x000000ca
        /*02e0*/ 	.word	0x00000000
        /*02e4*/ 	.short	0x0101
        /*02e6*/ 	.byte	0x3f
	.zero		1


	//   ....[39]....
        /*02e8*/ 	.word	0x00008430
        /*02ec*/ 	.word	0x00000017
        /*02f0*/ 	.word	0x00000088
        /*02f4*/ 	.short	0x010a
        /*02f6*/ 	.byte	0x3f
	.zero		1


	//   ....[40]....
        /*02f8*/ 	.word	0x00008860
        /*02fc*/ 	.word	0x00000005
        /*0300*/ 	.word	0x00000128
        /*0304*/ 	.short	0x0101
        /*0306*/ 	.byte	0x3f
	.zero		1


	//   ....[41]....
        /*0308*/ 	.word	0x00008f90
        /*030c*/ 	.word	0x00000005
        /*0310*/ 	.word	0x00000000
        /*0314*/ 	.short	0x010a
        /*0316*/ 	.byte	0x3f
	.zero		1


	//   ....[42]....
        /*0318*/ 	.word	0x00009010
        /*031c*/ 	.word	0x00000007
        /*0320*/ 	.word	0x00000000
        /*0324*/ 	.short	0x010a
        /*0326*/ 	.byte	0x3f
	.zero		1


	//   ....[43]....
        /*0328*/ 	.word	0x000090a0
        /*032c*/ 	.word	0x00000006
        /*0330*/ 	.word	0x00000000
        /*0334*/ 	.short	0x010a
        /*0336*/ 	.byte	0x3f
	.zero		1


	//   ....[44]....
        /*0338*/ 	.word	0x00009130
        /*033c*/ 	.word	0x00000009
        /*0340*/ 	.word	0x00000000
        /*0344*/ 	.short	0x010a
        /*0346*/ 	.byte	0x3f
	.zero		1


	//   ....[45]....
        /*0348*/ 	.word	0x000091c0
        /*034c*/ 	.word	0x00000006
        /*0350*/ 	.word	0x00000000
        /*0354*/ 	.short	0x010a
        /*0356*/ 	.byte	0x3f
	.zero		1


	//   ....[46]....
        /*0358*/ 	.word	0x00009250
        /*035c*/ 	.word	0x00000009
        /*0360*/ 	.word	0x00000000
        /*0364*/ 	.short	0x010a
        /*0366*/ 	.byte	0x3f
	.zero		1


	//   ....[47]....
        /*0368*/ 	.word	0x000092e0
        /*036c*/ 	.word	0x00000006
        /*0370*/ 	.word	0x00000000
        /*0374*/ 	.short	0x010a
        /*0376*/ 	.byte	0x3f
	.zero		1


	//   ....[48]....
        /*0378*/ 	.word	0x00009370
        /*037c*/ 	.word	0x00000009
        /*0380*/ 	.word	0x00000000
        /*0384*/ 	.short	0x010a
        /*0386*/ 	.byte	0x3f
	.zero		1


	//   ....[49]....
        /*0388*/ 	.word	0x00009400
        /*038c*/ 	.word	0x00000006
        /*0390*/ 	.word	0x00000000
        /*0394*/ 	.short	0x010a
        /*0396*/ 	.byte	0x3f
	.zero		1


	//   ....[50]....
        /*0398*/ 	.word	0x00009490
        /*039c*/ 	.word	0x00000009
        /*03a0*/ 	.word	0x00000000
        /*03a4*/ 	.short	0x010a
        /*03a6*/ 	.byte	0x3f
	.zero		1


	//   ....[51]....
        /*03a8*/ 	.word	0x00009520
        /*03ac*/ 	.word	0x00000006
        /*03b0*/ 	.word	0x00000000
        /*03b4*/ 	.short	0x010a
        /*03b6*/ 	.byte	0x3f
	.zero		1


	//   ....[52]....
        /*03b8*/ 	.word	0x000095b0
        /*03bc*/ 	.word	0x00000009
        /*03c0*/ 	.word	0x00000000
        /*03c4*/ 	.short	0x010a
        /*03c6*/ 	.byte	0x3f
	.zero		1


	//   ....[53]....
        /*03c8*/ 	.word	0x00009640
        /*03cc*/ 	.word	0x00000006
        /*03d0*/ 	.word	0x00000000
        /*03d4*/ 	.short	0x010a
        /*03d6*/ 	.byte	0x3f
	.zero		1


	//   ....[54]....
        /*03d8*/ 	.word	0x000096d0
        /*03dc*/ 	.word	0x00000009
        /*03e0*/ 	.word	0x00000000
        /*03e4*/ 	.short	0x010a
        /*03e6*/ 	.byte	0x3f
	.zero		1


	//   ....[55]....
        /*03e8*/ 	.word	0x00009760
        /*03ec*/ 	.word	0x00000008
        /*03f0*/ 	.word	0x00000000
        /*03f4*/ 	.short	0x010a
        /*03f6*/ 	.byte	0x3f
	.zero		1


	//   ....[56]....
        /*03f8*/ 	.word	0x000097f0
        /*03fc*/ 	.word	0x0000000b
        /*0400*/ 	.word	0x00000000
        /*0404*/ 	.short	0x010a
        /*0406*/ 	.byte	0x3f
	.zero		1


	//   ....[57]....
        /*0408*/ 	.word	0x00009880
        /*040c*/ 	.word	0x00000003
        /*0410*/ 	.word	0x00000000
        /*0414*/ 	.short	0x010a
        /*0416*/ 	.byte	0x3f
	.zero		1


	//   ....[58]....
        /*0418*/ 	.word	0x000098f0
        /*041c*/ 	.word	0x000000ca
        /*0420*/ 	.word	0x00000000
        /*0424*/ 	.short	0x010a
        /*0426*/ 	.byte	0x3f
	.zero		1


	//   ....[59]....
        /*0428*/ 	.word	0x000099c0
        /*042c*/ 	.word	0x00000017
        /*0430*/ 	.word	0x00000088
        /*0434*/ 	.short	0x010a
        /*0436*/ 	.byte	0x3f
	.zero		1


	//   ....[60]....
        /*0438*/ 	.word	0x00009a90
        /*043c*/ 	.word	0x00000005
        /*0440*/ 	.word	0x00000000
        /*0444*/ 	.short	0x010a
        /*0446*/ 	.byte	0x3f
	.zero		1


	//   ....[61]....
        /*0448*/ 	.word	0x00009ae0
        /*044c*/ 	.word	0x00000007
        /*0450*/ 	.word	0x00000000
        /*0454*/ 	.short	0x010a
        /*0456*/ 	.byte	0x3f
	.zero		1


	//   ....[62]....
        /*0458*/ 	.word	0x00009b30
        /*045c*/ 	.word	0x00000006
        /*0460*/ 	.word	0x00000000
        /*0464*/ 	.short	0x010a
        /*0466*/ 	.byte	0x3f
	.zero		1


	//   ....[63]....
        /*0468*/ 	.word	0x00009b80
        /*046c*/ 	.word	0x00000009
        /*0470*/ 	.word	0x00000000
        /*0474*/ 	.short	0x010a
        /*0476*/ 	.byte	0x3f
	.zero		1


	//   ....[64]....
        /*0478*/ 	.word	0x00009bd0
        /*047c*/ 	.word	0x00000006
        /*0480*/ 	.word	0x00000000
        /*0484*/ 	.short	0x010a
        /*0486*/ 	.byte	0x3f
	.zero		1


	//   ....[65]....
        /*0488*/ 	.word	0x00009c20
        /*048c*/ 	.word	0x00000009
        /*0490*/ 	.word	0x00000000
        /*0494*/ 	.short	0x010a
        /*0496*/ 	.byte	0x3f
	.zero		1


	//   ....[66]....
        /*0498*/ 	.word	0x00009c70
        /*049c*/ 	.word	0x00000006
        /*04a0*/ 	.word	0x00000000
        /*04a4*/ 	.short	0x010a
        /*04a6*/ 	.byte	0x3f
	.zero		1


	//   ....[67]....
        /*04a8*/ 	.word	0x00009cc0
        /*04ac*/ 	.word	0x00000009
        /*04b0*/ 	.word	0x00000000
        /*04b4*/ 	.short	0x010a
        /*04b6*/ 	.byte	0x3f
	.zero		1


	//   ....[68]....
        /*04b8*/ 	.word	0x00009d10
        /*04bc*/ 	.word	0x00000006
        /*04c0*/ 	.word	0x00000000
        /*04c4*/ 	.short	0x010a
        /*04c6*/ 	.byte	0x3f
	.zero		1


	//   ....[69]....
        /*04c8*/ 	.word	0x00009d60
        /*04cc*/ 	.word	0x00000009
        /*04d0*/ 	.word	0x00000000
        /*04d4*/ 	.short	0x010a
        /*04d6*/ 	.byte	0x3f
	.zero		1


	//   ....[70]....
        /*04d8*/ 	.word	0x00009db0
        /*04dc*/ 	.word	0x00000006
        /*04e0*/ 	.word	0x00000000
        /*04e4*/ 	.short	0x010a
        /*04e6*/ 	.byte	0x3f
	.zero		1


	//   ....[71]....
        /*04e8*/ 	.word	0x00009e00
        /*04ec*/ 	.word	0x00000009
        /*04f0*/ 	.word	0x00000000
        /*04f4*/ 	.short	0x010a
        /*04f6*/ 	.byte	0x3f
	.zero		1


	//   ....[72]....
        /*04f8*/ 	.word	0x00009e50
        /*04fc*/ 	.word	0x00000006
        /*0500*/ 	.word	0x00000000
        /*0504*/ 	.short	0x010a
        /*0506*/ 	.byte	0x3f
	.zero		1


	//   ....[73]....
        /*0508*/ 	.word	0x00009ea0
        /*050c*/ 	.word	0x00000009
        /*0510*/ 	.word	0x00000000
        /*0514*/ 	.short	0x010a
        /*0516*/ 	.byte	0x3f
	.zero		1


	//   ....[74]....
        /*0518*/ 	.word	0x00009ef0
        /*051c*/ 	.word	0x00000008
        /*0520*/ 	.word	0x00000000
        /*0524*/ 	.short	0x010a
        /*0526*/ 	.byte	0x3f
	.zero		1


	//   ....[75]....
        /*0528*/ 	.word	0x00009f40
        /*052c*/ 	.word	0x0000000b
        /*0530*/ 	.word	0x00000000
        /*0534*/ 	.short	0x010a
        /*0536*/ 	.byte	0x3f
	.zero		1


	//----- nvinfo : EIATTR_NUM_MBARRIERS
	.align		4
.L_28:
        /*0538*/ 	.byte	0x03, 0x38
        /*053a*/ 	.short	0x0024


	//----- nvinfo : EIATTR_EXIT_INSTR_OFFSETS
	.align		4
        /*053c*/ 	.byte	0x04, 0x1c
        /*053e*/ 	.short	(.L_30 - .L_29)


	//   ....[0]....
.L_29:
        /*0540*/ 	.word	0x00000ad0


	//   ....[1]....
        /*0544*/ 	.word	0x000012c0


	//   ....[2]....
        /*0548*/ 	.word	0x00007b20


	//   ....[3]....
        /*054c*/ 	.word	0x00008070


	//   ....[4]....
        /*0550*/ 	.word	0x000098d0


	//----- nvinfo : EIATTR_MAX_THREADS
	.align		4
.L_30:
        /*0554*/ 	.byte	0x04, 0x05
        /*0556*/ 	.short	(.L_32 - .L_31)
.L_31:
        /*0558*/ 	.word	0x00000180
        /*055c*/ 	.word	0x00000001
        /*0560*/ 	.word	0x00000001


	//----- nvinfo : EIATTR_CRS_STACK_SIZE
	.align		4
.L_32:
        /*0564*/ 	.byte	0x04, 0x1e
        /*0566*/ 	.short	(.L_34 - .L_33)
.L_33:
        /*0568*/ 	.word	0x00000000


	//----- nvinfo : EIATTR_CBANK_PARAM_SIZE
	.align		4
.L_34:
        /*056c*/ 	.byte	0x03, 0x19
        /*056e*/ 	.short	0x0570


	//----- nvinfo : EIATTR_PARAM_CBANK
	.align		4
        /*0570*/ 	.byte	0x04, 0x0a
        /*0572*/ 	.short	(.L_36 - .L_35)
	.align		4
.L_35:
        /*0574*/ 	.word	index@(.nv.constant0._ZN7cutlass13device_kernelINS_4gemm6kernel13GemmUniversalIN4cute5tupleIJiiiiEEENS1_10collective13CollectiveMmaINS1_43MainloopSm90TmaGmmaWarpSpecializedSparseFP8ILi17ENS5_IJNS4_1CILi1EEENSA_ILi2EEESB_EEENS1_35KernelTmaWarpSpecializedCooperativeEEENS5_IJNSA_ILi128EEESG_NSA_ILi64EEEEEENS_12float_e4m3_tENS5_IJNS4_6LayoutINS5_IJiNS5_IJSC_iEEEiEEENS5_IJlNS5_IJSB_SC_EEElEEEEENSK_INS5_IJNS5_IJSH_iEEESQ_iEEENS5_IJNS5_IJSH_NSA_ILi4096EEEEEENS5_IJSB_lEEElEEEEEEEESJ_NS5_IJlSB_lEEENS4_8TiledMMAINS4_8MMA_AtomIJNS4_4SM904GMMA6SPARSE32GMMA_64x128x64_F32E4M3E4M3_SS_TNILNS12_7ScaleInE1ELS15_1ELNS12_9SparseSelE0EEEEEENSK_INS5_IJSC_SB_SB_EEENS5_IJSB_NSA_ILi0EEES1A_EEEEENS5_IJNS4_10UnderscoreES1D_S1D_EEEEENS4_23SM90_TMA_LOAD_MULTICASTENS4_14ComposedLayoutINS4_7SwizzleILi1ELi4ELi3EEENS4_25smem_sparse_ptr_flag_bitsILi2ELi8EEENSK_INS5_IJNS5_IJSB_NSA_ILi8EEEEEENS5_IJSC_NSA_ILi32EEEEEEEEENS5_IJNS5_IJS1A_SH_EEESN_EEEEEEEvNS4_8identityENS4_13SM90_TMA_LOADENS1H_INS1I_ILi2ELi4ELi3EEENS4_18smem_ptr_flag_bitsILi8EEENSK_INS5_IJS1M_SH_EEENS5_IJSH_SB_EEEEEEEvS1V_EENS_8epilogue10collective6detail29Sm90TmaWarpSpecializedAdapterINS26_15DefaultEpilogueIfNS5_IJSB_llEEES2A_NS25_6thread17LinearCombinationIfLi1EffLNS2B_9ScaleType4KindE0ELNS_15FloatRoundStyleE2EfEENS1_15EpilogueDefaultEEEEEvvEEEEvNT_6ParamsE)
        /*0578*/ 	.short	0x0210
        /*057a*/ 	.short	0x0570


	//----- nvinfo : EIATTR_SW_WAR
	.align		4
.L_36:
        /*057c*/ 	.byte	0x04, 0x36
        /*057e*/ 	.short	(.L_38 - .L_37)
.L_37:
        /*0580*/ 	.word	0x00000008
.L_38:


//--------------------- .nv.callgraph             --------------------------
	.section	.nv.callgraph,"",@"SHT_CUDA_CALLGRAPH"
	.align	4
	.sectionentsize	8
	.align		4
        /*0000*/ 	.word	0x00000000
	.align		4
        /*0004*/ 	.word	0xffffffff
	.align		4
        /*0008*/ 	.word	0x00000000
	.align		4
        /*000c*/ 	.word	0xfffffffe
	.align		4
        /*0010*/ 	.word	0x00000000
	.align		4
        /*0014*/ 	.word	0xfffffffd
	.align		4
        /*0018*/ 	.word	0x00000000
	.align		4
        /*001c*/ 	.word	0xfffffffc


//--------------------- .nv.constant4             --------------------------
	.section	.nv.constant4,"a",@progbits
	.align	8
	.align		8
.nv.constant4:
        /*0000*/ 	.dword	_ZN39_INTERNAL_70a3d8ff_4_k_cu_847921cb_36584cuda3std3__45__cpo5beginE
	.align		8
        /*0008*/ 	.dword	_ZN39_INTERNAL_70a3d8ff_4_k_cu_847921cb_36584cuda3std3__45__cpo3endE
	.align		8
        /*0010*/ 	.dword	_ZN39_INTERNAL_70a3d8ff_4_k_cu_847921cb_36584cuda3std3__45__cpo6cbeginE
	.align		8
        /*0018*/ 	.dword	_ZN39_INTERNAL_70a3d8ff_4_k_cu_847921cb_36584cuda3std3__45__cpo4cendE
	.align		8
        /*0020*/ 	.dword	_ZN39_INTERNAL_70a3d8ff_4_k_cu_847921cb_36584cuda3std3__441_GLOBAL__N__70a3d8ff_4_k_cu_847921cb_36586ignoreE
	.align		8
        /*0028*/ 	.dword	_ZN39_INTERNAL_70a3d8ff_4_k_cu_847921cb_36584cuda3std3__419piecewise_constructE
	.align		8
        /*0030*/ 	.dword	_ZN39_INTERNAL_70a3d8ff_4_k_cu_847921cb_36584cuda3std3__48in_placeE
	.align		8
        /*0038*/ 	.dword	_ZN39_INTERNAL_70a3d8ff_4_k_cu_847921cb_36584cuda3std6ranges3__45__cpo4swapE
	.align		8
        /*0040*/ 	.dword	_ZN39_INTERNAL_70a3d8ff_4_k_cu_847921cb_36584cuda3std6ranges3__45__cpo9iter_moveE
	.align		8
        /*0048*/ 	.dword	_ZN39_INTERNAL_70a3d8ff_4_k_cu_847921cb_36584cute7productE
	.align		8
        /*0050*/ 	.dword	_ZN39_INTERNAL_70a3d8ff_4_k_cu_847921cb_36584cute1_E


//--------------------- .text._ZN7cutlass13device_kernelINS_4gemm6kernel13GemmUniversalIN4cute5tupleIJiiiiEEENS1_10collective13CollectiveMmaINS1_43MainloopSm90TmaGmmaWarpSpecializedSparseFP8ILi17ENS5_IJNS4_1CILi1EEENSA_ILi2EEESB_EEENS1_35KernelTmaWarpSpecializedCooperativeEEENS5_IJNSA_ILi128EEESG_NSA_ILi64EEEEEENS_12float_e4m3_tENS5_IJNS4_6LayoutINS5_IJiNS5_IJSC_iEEEiEEENS5_IJlNS5_IJSB_SC_EEElEEEEENSK_INS5_IJNS5_IJSH_iEEESQ_iEEENS5_IJNS5_IJSH_NSA_ILi4096EEEEEENS5_IJSB_lEEElEEEEEEEESJ_NS5_IJlSB_lEEENS4_8TiledMMAINS4_8MMA_AtomIJNS4_4SM904GMMA6SPARSE32GMMA_64x128x64_F32E4M3E4M3_SS_TNILNS12_7ScaleInE1ELS15_1ELNS12_9SparseSelE0EEEEEENSK_INS5_IJSC_SB_SB_EEENS5_IJSB_NSA_ILi0EEES1A_EEEEENS5_IJNS4_10UnderscoreES1D_S1D_EEEEENS4_23SM90_TMA_LOAD_MULTICASTENS4_14ComposedLayoutINS4_7SwizzleILi1ELi4ELi3EEENS4_25smem_sparse_ptr_flag_bitsILi2ELi8EEENSK_INS5_IJNS5_IJSB_NSA_ILi8EEEEEENS5_IJSC_NSA_ILi32EEEEEEEEENS5_IJNS5_IJS1A_SH_EEESN_EEEEEEEvNS4_8identityENS4_13SM90_TMA_LOADENS1H_INS1I_ILi2ELi4ELi3EEENS4_18smem_ptr_flag_bitsILi8EEENSK_INS5_IJS1M_SH_EEENS5_IJSH_SB_EEEEEEEvS1V_EENS_8epilogue10collective6detail29Sm90TmaWarpSpecializedAdapterINS26_15DefaultEpilogueIfNS5_IJSB_llEEES2A_NS25_6thread17LinearCombinationIfLi1EffLNS2B_9ScaleType4KindE0ELNS_15FloatRoundStyleE2EfEENS1_15EpilogueDefaultEEEEEvvEEEEvNT_6ParamsE --------------------------
	.section	.text._ZN7cutlass13device_kernelINS_4gemm6kernel13GemmUniversalIN4cute5tupleIJiiiiEEENS1_10collective13CollectiveMmaINS1_43MainloopSm90TmaGmmaWarpSpecializedSparseFP8ILi17ENS5_IJNS4_1CILi1EEENSA_ILi2EEESB_EEENS1_35KernelTmaWarpSpecializedCooperativeEEENS5_IJNSA_ILi128EEESG_NSA_ILi64EEEEEENS_12float_e4m3_tENS5_IJNS4_6LayoutINS5_IJiNS5_IJSC_iEEEiEEENS5_IJlNS5_IJSB_SC_EEElEEEEENSK_INS5_IJNS5_IJSH_iEEESQ_iEEENS5_IJNS5_IJSH_NSA_ILi4096EEEEEENS5_IJSB_lEEElEEEEEEEESJ_NS5_IJlSB_lEEENS4_8TiledMMAINS4_8MMA_AtomIJNS4_4SM904GMMA6SPARSE32GMMA_64x128x64_F32E4M3E4M3_SS_TNILNS12_7ScaleInE1ELS15_1ELNS12_9SparseSelE0EEEEEENSK_INS5_IJSC_SB_SB_EEENS5_IJSB_NSA_ILi0EEES1A_EEEEENS5_IJNS4_10UnderscoreES1D_S1D_EEEEENS4_23SM90_TMA_LOAD_MULTICASTENS4_14ComposedLayoutINS4_7SwizzleILi1ELi4ELi3EEENS4_25smem_sparse_ptr_flag_bitsILi2ELi8EEENSK_INS5_IJNS5_IJSB_NSA_ILi8EEEEEENS5_IJSC_NSA_ILi32EEEEEEEEENS5_IJNS5_IJS1A_SH_EEESN_EEEEEEEvNS4_8identityENS4_13SM90_TMA_LOADENS1H_INS1I_ILi2ELi4ELi3EEENS4_18smem_ptr_flag_bitsILi8EEENSK_INS5_IJS1M_SH_EEENS5_IJSH_SB_EEEEEEEvS1V_EENS_8epilogue10collective6detail29Sm90TmaWarpSpecializedAdapterINS26_15DefaultEpilogueIfNS5_IJSB_llEEES2A_NS25_6thread17LinearCombinationIfLi1EffLNS2B_9ScaleType4KindE0ELNS_15FloatRoundStyleE2EfEENS1_15EpilogueDefaultEEEEEvvEEEEvNT_6ParamsE,"ax",@progbits
	.align	128
.text._ZN7cutlass13device_kernelINS_4gemm6kernel13GemmUniversalIN4cute5tupleIJiiiiEEENS1_10collective13CollectiveMmaINS1_43MainloopSm90TmaGmmaWarpSpecializedSparseFP8ILi17ENS5_IJNS4_1CILi1EEENSA_ILi2EEESB_EEENS1_35KernelTmaWarpSpecializedCooperativeEEENS5_IJNSA_ILi128EEESG_NSA_ILi64EEEEEENS_12float_e4m3_tENS5_IJNS4_6LayoutINS5_IJiNS5_IJSC_iEEEiEEENS5_IJlNS5_IJSB_SC_EEElEEEEENSK_INS5_IJNS5_IJSH_iEEESQ_iEEENS5_IJNS5_IJSH_NSA_ILi4096EEEEEENS5_IJSB_lEEElEEEEEEEESJ_NS5_IJlSB_lEEENS4_8TiledMMAINS4_8MMA_AtomIJNS4_4SM904GMMA6SPARSE32GMMA_64x128x64_F32E4M3E4M3_SS_TNILNS12_7ScaleInE1ELS15_1ELNS12_9SparseSelE0EEEEEENSK_INS5_IJSC_SB_SB_EEENS5_IJSB_NSA_ILi0EEES1A_EEEEENS5_IJNS4_10UnderscoreES1D_S1D_EEEEENS4_23SM90_TMA_LOAD_MULTICASTENS4_14ComposedLayoutINS4_7SwizzleILi1ELi4ELi3EEENS4_25smem_sparse_ptr_flag_bitsILi2ELi8EEENSK_INS5_IJNS5_IJSB_NSA_ILi8EEEEEENS5_IJSC_NSA_ILi32EEEEEEEEENS5_IJNS5_IJS1A_SH_EEESN_EEEEEEEvNS4_8identityENS4_13SM90_TMA_LOADENS1H_INS1I_ILi2ELi4ELi3EEENS4_18smem_ptr_flag_bitsILi8EEENSK_INS5_IJS1M_SH_EEENS5_IJSH_SB_EEEEEEEvS1V_EENS_8epilogue10collective6detail29Sm90TmaWarpSpecializedAdapterINS26_15DefaultEpilogueIfNS5_IJSB_llEEES2A_NS25_6thread17LinearCombinationIfLi1EffLNS2B_9ScaleType4KindE0ELNS_15FloatRoundStyleE2EfEENS1_15EpilogueDefaultEEEEEvvEEEEvNT_6ParamsE:
        .type           _ZN7cutlass13device_kernelINS_4gemm6kernel13GemmUniversalIN4cute5tupleIJiiiiEEENS1_10collective13CollectiveMmaINS1_43MainloopSm90TmaGmmaWarpSpecializedSparseFP8ILi17ENS5_IJNS4_1CILi1EEENSA_ILi2EEESB_EEENS1_35KernelTmaWarpSpecializedCooperativeEEENS5_IJNSA_ILi128EEESG_NSA_ILi64EEEEEENS_12float_e4m3_tENS5_IJNS4_6LayoutINS5_IJiNS5_IJSC_iEEEiEEENS5_IJlNS5_IJSB_SC_EEElEEEEENSK_INS5_IJNS5_IJSH_iEEESQ_iEEENS5_IJNS5_IJSH_NSA_ILi4096EEEEEENS5_IJSB_lEEElEEEEEEEESJ_NS5_IJlSB_lEEENS4_8TiledMMAINS4_8MMA_AtomIJNS4_4SM904GMMA6SPARSE32GMMA_64x128x64_F32E4M3E4M3_SS_TNILNS12_7ScaleInE1ELS15_1ELNS12_9SparseSelE0EEEEEENSK_INS5_IJSC_SB_SB_EEENS5_IJSB_NSA_ILi0EEES1A_EEEEENS5_IJNS4_10UnderscoreES1D_S1D_EEEEENS4_23SM90_TMA_LOAD_MULTICASTENS4_14ComposedLayoutINS4_7SwizzleILi1ELi4ELi3EEENS4_25smem_sparse_ptr_flag_bitsILi2ELi8EEENSK_INS5_IJNS5_IJSB_NSA_ILi8EEEEEENS5_IJSC_NSA_ILi32EEEEEEEEENS5_IJNS5_IJS1A_SH_EEESN_EEEEEEEvNS4_8identityENS4_13SM90_TMA_LOADENS1H_INS1I_ILi2ELi4ELi3EEENS4_18smem_ptr_flag_bitsILi8EEENSK_INS5_IJS1M_SH_EEENS5_IJSH_SB_EEEEEEEvS1V_EENS_8epilogue10collective6detail29Sm90TmaWarpSpecializedAdapterINS26_15DefaultEpilogueIfNS5_IJSB_llEEES2A_NS25_6thread17LinearCombinationIfLi1EffLNS2B_9ScaleType4KindE0ELNS_15FloatRoundStyleE2EfEENS1_15EpilogueDefaultEEEEEvvEEEEvNT_6ParamsE,@function
        .size           _ZN7cutlass13device_kernelINS_4gemm6kernel13GemmUniversalIN4cute5tupleIJiiiiEEENS1_10collective13CollectiveMmaINS1_43MainloopSm90TmaGmmaWarpSpecializedSparseFP8ILi17ENS5_IJNS4_1CILi1EEENSA_ILi2EEESB_EEENS1_35KernelTmaWarpSpecializedCooperativeEEENS5_IJNSA_ILi128EEESG_NSA_ILi64EEEEEENS_12float_e4m3_tENS5_IJNS4_6LayoutINS5_IJiNS5_IJSC_iEEEiEEENS5_IJlNS5_IJSB_SC_EEElEEEEENSK_INS5_IJNS5_IJSH_iEEESQ_iEEENS5_IJNS5_IJSH_NSA_ILi4096EEEEEENS5_IJSB_lEEElEEEEEEEESJ_NS5_IJlSB_lEEENS4_8TiledMMAINS4_8MMA_AtomIJNS4_4SM904GMMA6SPARSE32GMMA_64x128x64_F32E4M3E4M3_SS_TNILNS12_7ScaleInE1ELS15_1ELNS12_9SparseSelE0EEEEEENSK_INS5_IJSC_SB_SB_EEENS5_IJSB_NSA_ILi0EEES1A_EEEEENS5_IJNS4_10UnderscoreES1D_S1D_EEEEENS4_23SM90_TMA_LOAD_MULTICASTENS4_14ComposedLayoutINS4_7SwizzleILi1ELi4ELi3EEENS4_25smem_sparse_ptr_flag_bitsILi2ELi8EEENSK_INS5_IJNS5_IJSB_NSA_ILi8EEEEEENS5_IJSC_NSA_ILi32EEEEEEEEENS5_IJNS5_IJS1A_SH_EEESN_EEEEEEEvNS4_8identityENS4_13SM90_TMA_LOADENS1H_INS1I_ILi2ELi4ELi3EEENS4_18smem_ptr_flag_bitsILi8EEENSK_INS5_IJS1M_SH_EEENS5_IJSH_SB_EEEEEEEvS1V_EENS_8epilogue10collective6detail29Sm90TmaWarpSpecializedAdapterINS26_15DefaultEpilogueIfNS5_IJSB_llEEES2A_NS25_6thread17LinearCombinationIfLi1EffLNS2B_9ScaleType4KindE0ELNS_15FloatRoundStyleE2EfEENS1_15EpilogueDefaultEEEEEvvEEEEvNT_6ParamsE,(.L_x_217 - _ZN7cutlass13device_kernelINS_4gemm6kernel13GemmUniversalIN4cute5tupleIJiiiiEEENS1_10collective13CollectiveMmaINS1_43MainloopSm90TmaGmmaWarpSpecializedSparseFP8ILi17ENS5_IJNS4_1CILi1EEENSA_ILi2EEESB_EEENS1_35KernelTmaWarpSpecializedCooperativeEEENS5_IJNSA_ILi128EEESG_NSA_ILi64EEEEEENS_12float_e4m3_tENS5_IJNS4_6LayoutINS5_IJiNS5_IJSC_iEEEiEEENS5_IJlNS5_IJSB_SC_EEElEEEEENSK_INS5_IJNS5_IJSH_iEEESQ_iEEENS5_IJNS5_IJSH_NSA_ILi4096EEEEEENS5_IJSB_lEEElEEEEEEEESJ_NS5_IJlSB_lEEENS4_8TiledMMAINS4_8MMA_AtomIJNS4_4SM904GMMA6SPARSE32GMMA_64x128x64_F32E4M3E4M3_SS_TNILNS12_7ScaleInE1ELS15_1ELNS12_9SparseSelE0EEEEEENSK_INS5_IJSC_SB_SB_EEENS5_IJSB_NSA_ILi0EEES1A_EEEEENS5_IJNS4_10UnderscoreES1D_S1D_EEEEENS4_23SM90_TMA_LOAD_MULTICASTENS4_14ComposedLayoutINS4_7SwizzleILi1ELi4ELi3EEENS4_25smem_sparse_ptr_flag_bitsILi2ELi8EEENSK_INS5_IJNS5_IJSB_NSA_ILi8EEEEEENS5_IJSC_NSA_ILi32EEEEEEEEENS5_IJNS5_IJS1A_SH_EEESN_EEEEEEEvNS4_8identityENS4_13SM90_TMA_LOADENS1H_INS1I_ILi2ELi4ELi3EEENS4_18smem_ptr_flag_bitsILi8EEENSK_INS5_IJS1M_SH_EEENS5_IJSH_SB_EEEEEEEvS1V_EENS_8epilogue10collective6detail29Sm90TmaWarpSpecializedAdapterINS26_15DefaultEpilogueIfNS5_IJSB_llEEES2A_NS25_6thread17LinearCombinationIfLi1EffLNS2B_9ScaleType4KindE0ELNS_15FloatRoundStyleE2EfEENS1_15EpilogueDefaultEEEEEvvEEEEvNT_6ParamsE)
        .other          _ZN7cutlass13device_kernelINS_4gemm6kernel13GemmUniversalIN4cute5tupleIJiiiiEEENS1_10collective13CollectiveMmaINS1_43MainloopSm90TmaGmmaWarpSpecializedSparseFP8ILi17ENS5_IJNS4_1CILi1EEENSA_ILi2EEESB_EEENS1_35KernelTmaWarpSpecializedCooperativeEEENS5_IJNSA_ILi128EEESG_NSA_ILi64EEEEEENS_12float_e4m3_tENS5_IJNS4_6LayoutINS5_IJiNS5_IJSC_iEEEiEEENS5_IJlNS5_IJSB_SC_EEElEEEEENSK_INS5_IJNS5_IJSH_iEEESQ_iEEENS5_IJNS5_IJSH_NSA_ILi4096EEEEEENS5_IJSB_lEEElEEEEEEEESJ_NS5_IJlSB_lEEENS4_8TiledMMAINS4_8MMA_AtomIJNS4_4SM904GMMA6SPARSE32GMMA_64x128x64_F32E4M3E4M3_SS_TNILNS12_7ScaleInE1ELS15_1ELNS12_9SparseSelE0EEEEEENSK_INS5_IJSC_SB_SB_EEENS5_IJSB_NSA_ILi0EEES1A_EEEEENS5_IJNS4_10UnderscoreES1D_S1D_EEEEENS4_23SM90_TMA_LOAD_MULTICASTENS4_14ComposedLayoutINS4_7SwizzleILi1ELi4ELi3EEENS4_25smem_sparse_ptr_flag_bitsILi2ELi8EEENSK_INS5_IJNS5_IJSB_NSA_ILi8EEEEEENS5_IJSC_NSA_ILi32EEEEEEEEENS5_IJNS5_IJS1A_SH_EEESN_EEEEEEEvNS4_8identityENS4_13SM90_TMA_LOADENS1H_INS1I_ILi2ELi4ELi3EEENS4_18smem_ptr_flag_bitsILi8EEENSK_INS5_IJS1M_SH_EEENS5_IJSH_SB_EEEEEEEvS1V_EENS_8epilogue10collective6detail29Sm90TmaWarpSpecializedAdapterINS26_15DefaultEpilogueIfNS5_IJSB_llEEES2A_NS25_6thread17LinearCombinationIfLi1EffLNS2B_9ScaleType4KindE0ELNS_15FloatRoundStyleE2EfEENS1_15EpilogueDefaultEEEEEvvEEEEvNT_6ParamsE,@"STO_CUDA_ENTRY STV_DEFAULT"
_ZN7cutlass13device_kernelINS_4gemm6kernel13GemmUniversalIN4cute5tupleIJiiiiEEENS1_10collective13CollectiveMmaINS1_43MainloopSm90TmaGmmaWarpSpecializedSparseFP8ILi17ENS5_IJNS4_1CILi1EEENSA_ILi2EEESB_EEENS1_35KernelTmaWarpSpecializedCooperativeEEENS5_IJNSA_ILi128EEESG_NSA_ILi64EEEEEENS_12float_e4m3_tENS5_IJNS4_6LayoutINS5_IJiNS5_IJSC_iEEEiEEENS5_IJlNS5_IJSB_SC_EEElEEEEENSK_INS5_IJNS5_IJSH_iEEESQ_iEEENS5_IJNS5_IJSH_NSA_ILi4096EEEEEENS5_IJSB_lEEElEEEEEEEESJ_NS5_IJlSB_lEEENS4_8TiledMMAINS4_8MMA_AtomIJNS4_4SM904GMMA6SPARSE32GMMA_64x128x64_F32E4M3E4M3_SS_TNILNS12_7ScaleInE1ELS15_1ELNS12_9SparseSelE0EEEEEENSK_INS5_IJSC_SB_SB_EEENS5_IJSB_NSA_ILi0EEES1A_EEEEENS5_IJNS4_10UnderscoreES1D_S1D_EEEEENS4_23SM90_TMA_LOAD_MULTICASTENS4_14ComposedLayoutINS4_7SwizzleILi1ELi4ELi3EEENS4_25smem_sparse_ptr_flag_bitsILi2ELi8EEENSK_INS5_IJNS5_IJSB_NSA_ILi8EEEEEENS5_IJSC_NSA_ILi32EEEEEEEEENS5_IJNS5_IJS1A_SH_EEESN_EEEEEEEvNS4_8identityENS4_13SM90_TMA_LOADENS1H_INS1I_ILi2ELi4ELi3EEENS4_18smem_ptr_flag_bitsILi8EEENSK_INS5_IJS1M_SH_EEENS5_IJSH_SB_EEEEEEEvS1V_EENS_8epilogue10collective6detail29Sm90TmaWarpSpecializedAdapterINS26_15DefaultEpilogueIfNS5_IJSB_llEEES2A_NS25_6thread17LinearCombinationIfLi1EffLNS2B_9ScaleType4KindE0ELNS_15FloatRoundStyleE2EfEENS1_15EpilogueDefaultEEEEEvvEEEEvNT_6ParamsE:
[----:B------:R-:W-:Y:S01]  /*0000*/  LDC R1, c[0x0][0x28] ;  /* 0x00000a00ff017b82 */ /* 0x000fe20000000800 */
[----:B------:R-:W0:Y:S01]  /*0010*/  S2R R0, SR_TID.X ;  /* 0x0000000000007919 */ /* 0x000e220000002100 */
[----:B------:R-:W-:Y:S01]  /*0020*/  ELECT P0, URZ, PT ;  /* 0x00000000003f782f */ /* 0x000fe20003800000 */
[----:B------:R-:W-:Y:S01]  /*0030*/  BSSY B0, `(.L_x_0) ;  /* 0x0000012000007945 */ /* 0x000fe20003800000 */
[--C-:B0-----:R-:W-:Y:S02]  /*0040*/  SHF.R.U32.HI R2, RZ, 0x5, R0.reuse ;  /* 0x00000005ff027819 */ /* 0x101fe40000011600 */
[----:B------:R-:W-:-:S03]  /*0050*/  SHF.R.U32.HI R10, RZ, 0x7, R0 ;  /* 0x00000007ff0a7819 */ /* 0x000fc60000011600 */
[----:B------:R-:W0:Y:S04]  /*0060*/  SHFL.IDX PT, R6, R2, RZ, 0x1f ;  /* 0x00001fff02067589 */ /* 0x000e2800000e0000 */
[----:B------:R1:W2:Y:S01]  /*0070*/  SHFL.IDX PT, R4, R10, RZ, 0x1f ;  /* 0x00001fff0a047589 */ /* 0x0002a200000e0000 */
[----:B0-----:R-:W-:-:S13]  /*0080*/  ISETP.NE.OR P0, PT, R6, RZ, !P0 ;  /* 0x000000ff0600720c */ /* 0x001fda0004705670 */
[----:B-12---:R-:W-:Y:S05]  /*0090*/  @P0 BRA `(.L_x_1) ;  /* 0x00000000002c0947 */ /* 0x006fea0003800000 */
[----:B------:R-:W-:Y:S02]  /*00a0*/  ULDC.64 UR4, c[0x0][0x198] ;  /* 0x0000660000047ab9 */ /* 0x000fe40000000a00 */
[----:B------:R-:W-:Y:S02]  /*00b0*/  UIADD3 UR6, UP0, UR4, 0xf0, URZ ;  /* 0x000000f004067890 */ /* 0x000fe4000ff1e03f */
[----:B------:R-:W-:Y:S02]  /*00c0*/  UIADD3 UR8, UP1, UR4, 0x1f0, URZ ;  /* 0x000001f004087890 */ /* 0x000fe4000ff3e03f */
[----:B------:R-:W-:Y:S02]  /*00d0*/  UIADD3 UR4, UP2, UR4, 0x2f0, URZ ;  /* 0x000002f004047890 */ /* 0x000fe4000ff5e03f */
[----:B------:R-:W-:Y:S02]  /*00e0*/  UIADD3.X UR7, URZ, UR5, URZ, UP0, !UPT ;  /* 0x000000053f077290 */ /* 0x000fe400087fe43f */
[----:B------:R-:W-:-:S02]  /*00f0*/  UIADD3.X UR9, URZ, UR5, URZ, UP1, !UPT ;  /* 0x000000053f097290 */ /* 0x000fc40008ffe43f */
[----:B------:R-:W-:-:S05]  /*0100*/  UIADD3.X UR5, URZ, UR5, URZ, UP2, !UPT ;  /* 0x000000053f057290 */ /* 0x000fca00097fe43f */
[----:B------:R0:W-:Y:S02]  /*0110*/  UTMACCTL.PF [UR6] ;  /* 0x00000000060079b9 */ /* 0x0001e40008040000 */
[----:B------:R0:W-:Y:S02]  /*0120*/  UTMACCTL.PF [UR8] ;  /* 0x00000000080079b9 */ /* 0x0001e40008040000 */
[----:B------:R0:W-:Y:S02]  /*0130*/  UTMACCTL.PF [UR4] ;  /* 0x00000000040079b9 */ /* 0x0001e40008040000 */
[----:B0-----:R-:W-:Y:S01]  /*0140*/  NOP ;  /* 0x0000000000007918 */ /* 0x001fe20000000000 */
.L_x_1:
[----:B------:R-:W-:Y:S05]  /*0150*/  BSYNC B0 ;  /* 0x0000000000007941 */ /* 0x000fea0003800000 */
.L_x_0:
[----:B------:R-:W0:Y:S02]  /*0160*/  SHFL.IDX PT, R3, R2, RZ, 0x1f ;  /* 0x00001fff02037589 */ /* 0x000e2400000e0000 */
[----:B0-----:R-:W-:-:S13]  /*0170*/  ISETP.NE.AND P0, PT, R3, RZ, PT ;  /* 0x000000ff0300720c */ /* 0x001fda0003f05270 */
[----:B------:R-:W-:Y:S05]  /*0180*/  @P0 BRA `(.L_x_2) ;  /* 0x0000000000cc0947 */ /* 0x000fea0003800000 */
[----:B------:R-:W-:Y:S01]  /*0190*/  ELECT P0, URZ, PT ;  /* 0x00000000003f782f */ /* 0x000fe20003800000 */
[----:B------:R-:W-:-:S12]  /*01a0*/  BSSY B0, `(.L_x_2) ;  /* 0x0000031000007945 */ /* 0x000fd80003800000 */
[----:B------:R-:W-:Y:S05]  /*01b0*/  @!P0 BRA `(.L_x_3) ;  /* 0x0000000000bc8947 */ /* 0x000fea0003800000 */
[----:B------:R-:W0:Y:S01]  /*01c0*/  S2UR UR8, SR_CgaCtaId ;  /* 0x00000000000879c3 */ /* 0x000e220000008800 */
[----:B------:R-:W-:Y:S01]  /*01d0*/  UMOV UR4, 0x400 ;  /* 0x0000040000047882 */ /* 0x000fe20000000000 */
[----:B------:R-:W-:Y:S01]  /*01e0*/  UMOV UR5, 0x1 ;  /* 0x0000000100057882 */ /* 0x000fe20000000000 */
[----:B------:R-:W-:Y:S02]  /*01f0*/  UMOV UR6, 0x4 ;  /* 0x0000000400067882 */ /* 0x000fe40000000000 */
[----:B------:R-:W-:-:S04]  /*0200*/  UIADD3 UR6, -UR6, 0x100000, URZ ;  /* 0x0010000006067890 */ /* 0x000fc8000fffe13f */
[----:B------:R-:W-:Y:S02]  /*0210*/  USHF.L.U32 UR7, UR6, 0xb, URZ ;  /* 0x0000000b06077899 */ /* 0x000fe4000800063f */
[----:B------:R-:W-:Y:S02]  /*0220*/  USHF.L.U32 UR6, UR6, 0x1, URZ ;  /* 0x0000000106067899 */ /* 0x000fe4000800063f */
[----:B0-----:R-:W-:Y:S02]  /*0230*/  ULEA UR8, UR8, UR4, 0x18 ;  /* 0x0000000408087291 */ /* 0x001fe4000f8ec03f */
[----:B------:R-:W-:-:S04]  /*0240*/  UIADD3 UR4, -UR5, 0x100000, URZ ;  /* 0x0010000005047890 */ /* 0x000fc8000fffe13f */
[----:B------:R-:W-:Y:S02]  /*0250*/  USHF.L.U32 UR5, UR4, 0xb, URZ ;  /* 0x0000000b04057899 */ /* 0x000fe4000800063f */
[----:B------:R-:W-:Y:S01]  /*0260*/  USHF.L.U32 UR4, UR4, 0x1, URZ ;  /* 0x0000000104047899 */ /* 0x000fe2000800063f */
[----:B------:R-:W0:Y:S11]  /*0270*/  FENCE.VIEW.ASYNC.S ;  /* 0x00000000000073c6 */ /* 0x000e360000000000 */
[----:B0-----:R0:W1:Y:S01]  /*0280*/  SYNCS.EXCH.64 URZ, [UR8], UR4 ;  /* 0x00000004083f75b2 */ /* 0x0010620008000100 */
[----:B------:R0:W2:Y:S01]  /*0290*/  SYNCS.EXCH.64 URZ, [UR8+0x88], UR6 ;  /* 0x00008806083f75b2 */ /* 0x0000a20008000100 */
[----:B------:R0:W3:Y:S01]  /*02a0*/  SYNCS.EXCH.64 URZ, [UR8+0x8], UR4 ;  /* 0x00000804083f75b2 */ /* 0x0000e20008000100 */
[----:B------:R0:W4:Y:S01]  /*02b0*/  SYNCS.EXCH.64 URZ, [UR8+0x90], UR6 ;  /* 0x00009006083f75b2 */ /* 0x0001220008000100 */
[----:B------:R0:W0:Y:S01]  /*02c0*/  SYNCS.EXCH.64 URZ, [UR8+0x10], UR4 ;  /* 0x00001004083f75b2 */ /* 0x0000220008000100 */
        /* <DEDUP_REMOVED lines=29> */
[----:B-1234-:R-:W-:Y:S01]  /*04a0*/  NOP ;  /* 0x0000000000007918 */ /* 0x01efe20000000000 */
.L_x_3:
[----:B0-----:R-:W-:Y:S05]  /*04b0*/  BSYNC B0 ;  /* 0x0000000000007941 */ /* 0x001fea0003800000 */
.L_x_2:
[----:B------:R-:W0:Y:S01]  /*04c0*/  SHFL.IDX PT, R2, R2, RZ, 0x1f ;  /* 0x00001fff02027589 */ /* 0x000e2200000e0000 */
[----:B------:R-:W-:Y:S01]  /*04d0*/  SHF.R.S32.HI R5, RZ, 0x1f, R0 ;  /* 0x0000001fff057819 */ /* 0x000fe20000011400 */
[----:B------:R-:W1:Y:S01]  /*04e0*/  S2UR UR8, SR_CTAID.X ;  /* 0x00000000000879c3 */ /* 0x000e620000002500 */
[----:B------:R-:W-:Y:S01]  /*04f0*/  ELECT P0, URZ, PT ;  /* 0x00000000003f782f */ /* 0x000fe20003800000 */
[----:B------:R-:W2:Y:S01]  /*0500*/  S2R R8, SR_CTAID.Y ;  /* 0x0000000000087919 */ /* 0x000ea20000002600 */
[----:B------:R-:W-:Y:S01]  /*0510*/  LEA.HI R5, R5, R0, RZ, 0x7 ;  /* 0x0000000005057211 */ /* 0x000fe200078f38ff */
[----:B------:R-:W-:Y:S01]  /*0520*/  ULDC UR4, c[0x0][0x154] ;  /* 0x0000550000047ab9 */ /* 0x000fe20000000800 */
[----:B------:R-:W-:Y:S01]  /*0530*/  NOP ;  /* 0x0000000000007918 */ /* 0x000fe20000000000 */
[----:B------:R-:W-:Y:S01]  /*0540*/  NOP ;  /* 0x0000000000007918 */ /* 0x000fe20000000000 */
[----:B------:R-:W-:Y:S01]  /*0550*/  LOP3.LUT R5, R5, 0xffffff80, RZ, 0xc0, !PT ;  /* 0xffffff8005057812 */ /* 0x000fe200078ec0ff */
[----:B------:R-:W3:Y:S04]  /*0560*/  LDC R16, c[0x0][0x140] ;  /* 0x00005000ff107b82 */ /* 0x000ee80000000800 */
[----:B------:R-:W-:-:S04]  /*0570*/  IMAD.IADD R5, R0, 0x1, -R5 ;  /* 0x0000000100057824 */ /* 0x000fc800078e0a05 */
[----:B------:R-:W4:Y:S01]  /*0580*/  LDC R13, c[0x0][0x148] ;  /* 0x00005200ff0d7b82 */ /* 0x000f220000000800 */
[----:B------:R-:W-:Y:S02]  /*0590*/  SHF.R.S32.HI R12, RZ, 0x1f, R5 ;  /* 0x0000001fff0c7819 */ /* 0x000fe40000011405 */
[----:B------:R-:W-:Y:S02]  /*05a0*/  LOP3.LUT P2, RZ, R5, 0x7, RZ, 0xc0, !PT ;  /* 0x0000000705ff7812 */ /* 0x000fe4000784c0ff */
[----:B------:R-:W-:Y:S02]  /*05b0*/  LEA.HI R12, R12, R5, RZ, 0x3 ;  /* 0x000000050c0c7211 */ /* 0x000fe400078f18ff */
[----:B0-----:R-:W-:Y:S01]  /*05c0*/  ISETP.NE.OR P0, PT, R2, RZ, !P0 ;  /* 0x000000ff0200720c */ /* 0x001fe20004705670 */
[----:B------:R-:W0:Y:S01]  /*05d0*/  LDC R14, c[0x0][0x144] ;  /* 0x00005100ff0e7b82 */ /* 0x000e220000000800 */
[--C-:B------:R-:W-:Y:S02]  /*05e0*/  SHF.R.S32.HI R2, RZ, 0x3, R12.reuse ;  /* 0x00000003ff027819 */ /* 0x100fe4000001140c */
[----:B------:R-:W-:-:S02]  /*05f0*/  SHF.R.S32.HI R7, RZ, 0x1f, R12 ;  /* 0x0000001fff077819 */ /* 0x000fc4000001140c */
[----:B------:R-:W-:Y:S02]  /*0600*/  SHF.R.S32.HI R12, RZ, 0x1f, R3 ;  /* 0x0000001fff0c7819 */ /* 0x000fe40000011403 */
[----:B------:R-:W-:Y:S02]  /*0610*/  LEA.HI R7, R7, R2, RZ, 0x2 ;  /* 0x0000000207077211 */ /* 0x000fe400078f10ff */
[----:B------:R-:W-:Y:S02]  /*0620*/  LEA.HI R12, R12, R3, RZ, 0x2 ;  /* 0x000000030c0c7211 */ /* 0x000fe400078f10ff */
[----:B------:R-:W-:Y:S01]  /*0630*/  LOP3.LUT R7, R7, 0xfffffffc, RZ, 0xc0, !PT ;  /* 0xfffffffc07077812 */ /* 0x000fe200078ec0ff */
[----:B------:R-:W-:Y:S01]  /*0640*/  VOTEU.ALL UP0, P0 ;  /* 0x00000000003f7886 */ /* 0x000fe20000000000 */
[----:B--2---:R-:W-:Y:S01]  /*0650*/  I2FP.F32.U32 R11, R8 ;  /* 0x00000008000b7245 */ /* 0x004fe20000201000 */
[----:B------:R-:W-:Y:S01]  /*0660*/  VOTEU.ALL UP1, P0 ;  /* 0x00000000003f7886 */ /* 0x000fe20000020000 */
[----:B------:R-:W-:Y:S01]  /*0670*/  LOP3.LUT R12, R12, 0x3ffffffc, RZ, 0xc0, !PT ;  /* 0x3ffffffc0c0c7812 */ /* 0x000fe200078ec0ff */
[----:B------:R-:W-:Y:S01]  /*0680*/  IMAD.IADD R7, R2, 0x1, -R7 ;  /* 0x0000000102077824 */ /* 0x000fe200078e0a07 */
[----:B------:R-:W2:Y:S01]  /*0690*/  @!UP0 S2UR UR7, SR_CgaCtaId ;  /* 0x00000000000789c3 */ /* 0x000ea20000008800 */
[----:B-1----:R-:W-:Y:S01]  /*06a0*/  I2FP.F32.U32 R2, UR8 ;  /* 0x0000000800027c45 */ /* 0x002fe20008201000 */
[----:B------:R-:W-:Y:S01]  /*06b0*/  FMUL R15, R11, UR4 ;  /* 0x000000040b0f7c20 */ /* 0x000fe20008400000 */
[----:B------:R-:W-:Y:S01]  /*06c0*/  ULDC UR4, c[0x0][0x150] ;  /* 0x0000540000047ab9 */ /* 0x000fe20000000800 */
[----:B------:R-:W-:Y:S01]  /*06d0*/  IMAD.IADD R12, R3, 0x1, -R12 ;  /* 0x00000001030c7824 */ /* 0x000fe200078e0a0c */
[----:B------:R-:W-:Y:S01]  /*06e0*/  SHF.R.S32.HI R3, RZ, 0x1f, R6 ;  /* 0x0000001fff037819 */ /* 0x000fe20000011406 */
[----:B------:R-:W-:Y:S01]  /*06f0*/  FMUL R11, R2, UR4 ;  /* 0x00000004020b7c20 */ /* 0x000fe20008400000 */
[----:B------:R-:W-:Y:S01]  /*0700*/  UMOV UR4, 0x20 ;  /* 0x0000002000047882 */ /* 0x000fe20000000000 */
[----:B------:R-:W1:Y:S01]  /*0710*/  F2I.U32.TRUNC.NTZ R15, R15 ;  /* 0x0000000f000f7305 */ /* 0x000e62000020f000 */
[----:B------:R-:W-:Y:S01]  /*0720*/  LEA.HI R3, R3, R6, RZ, 0x2 ;  /* 0x0000000603037211 */ /* 0x000fe200078f10ff */
[----:B------:R-:W-:Y:S01]  /*0730*/  IMAD R7, R12, 0x4, R7 ;  /* 0x000000040c077824 */ /* 0x000fe200078e0207 */
[----:B------:R-:W-:Y:S01]  /*0740*/  @!UP0 UMOV UR6, 0x400 ;  /* 0x0000040000068882 */ /* 0x000fe20000000000 */
[----:B------:R-:W-:-:S04]  /*0750*/  @!UP0 UIADD3 UR4, -UR4, 0x100000, URZ ;  /* 0x0010000004048890 */ /* 0x000fc8000fffe13f */
[----:B------:R-:W-:Y:S02]  /*0760*/  @!UP0 USHF.L.U32 UR5, UR4, 0xb, URZ ;  /* 0x0000000b04058899 */ /* 0x000fe4000800063f */
[----:B------:R-:W-:Y:S01]  /*0770*/  @!UP0 USHF.L.U32 UR4, UR4, 0x1, URZ ;  /* 0x0000000104048899 */ /* 0x000fe2000800063f */
[----:B------:R-:W-:Y:S01]  /*0780*/  LOP3.LUT R3, R3, 0xfffffffc, RZ, 0xc0, !PT ;  /* 0xfffffffc03037812 */ /* 0x000fe200078ec0ff */
[C---:B------:R-:W-:Y:S01]  /*0790*/  IMAD.SHL.U32 R2, R7.reuse, 0x4, RZ ;  /* 0x0000000407027824 */ /* 0x040fe200078e00ff */
[----:B---3--:R-:W-:Y:S01]  /*07a0*/  ISETP.EQ.U32.AND P4, PT, R16, 0x1, PT ;  /* 0x000000011000780c */ /* 0x008fe20003f82070 */
[----:B------:R-:W3:Y:S01]  /*07b0*/  F2I.U32.TRUNC.NTZ R11, R11 ;  /* 0x0000000b000b7305 */ /* 0x000ee2000020f000 */
[----:B------:R-:W-:Y:S02]  /*07c0*/  VIADD R12, R4, 0xffffffff ;  /* 0xffffffff040c7836 */ /* 0x000fe40000000000 */
[----:B------:R-:W-:Y:S01]  /*07d0*/  IMAD.IADD R6, R6, 0x1, -R3 ;  /* 0x0000000106067824 */ /* 0x000fe200078e0a03 */
[----:B------:R-:W-:-:S02]  /*07e0*/  LOP3.LUT R5, R7, 0xc, R2, 0x78, !PT ;  /* 0x0000000c07057812 */ /* 0x000fc400078e7802 */
[----:B------:R-:W-:Y:S01]  /*07f0*/  ISETP.GE.U32.AND P5, PT, R12, 0x2, PT ;  /* 0x000000020c00780c */ /* 0x000fe20003fa6070 */
[----:B-1----:R-:W-:Y:S01]  /*0800*/  IMAD.MOV R22, RZ, RZ, -R15 ;  /* 0x000000ffff167224 */ /* 0x002fe200078e0a0f */
[----:B--2---:R-:W-:Y:S01]  /*0810*/  @!UP0 ULEA UR6, UR7, UR6, 0x18 ;  /* 0x0000000607068291 */ /* 0x004fe2000f8ec03f */
[C---:B------:R-:W-:Y:S01]  /*0820*/  ISETP.NE.AND P1, PT, R6.reuse, 0x3, PT ;  /* 0x000000030600780c */ /* 0x040fe20003f25270 */
[----:B------:R-:W-:Y:S01]  /*0830*/  VOTEU.ALL UP0, P0 ;  /* 0x00000000003f7886 */ /* 0x000fe20000000000 */
[----:B----4-:R-:W-:Y:S01]  /*0840*/  IMAD R2, R13, R22, R8 ;  /* 0x000000160d027224 */ /* 0x010fe200078e0208 */
[----:B------:R-:W-:Y:S02]  /*0850*/  ISETP.LT.U32.AND P0, PT, R5, 0x2, !P2 ;  /* 0x000000020500780c */ /* 0x000fe40005701070 */
[----:B------:R-:W-:Y:S01]  /*0860*/  ISETP.EQ.OR P1, PT, R6, RZ, !P1 ;  /* 0x000000ff0600720c */ /* 0x000fe20004f22670 */
[----:B---3--:R-:W-:Y:S01]  /*0870*/  IMAD.MOV R11, RZ, RZ, -R11 ;  /* 0x000000ffff0b7224 */ /* 0x008fe200078e0a0b */
[----:B------:R-:W-:-:S02]  /*0880*/  ISETP.NE.AND P3, PT, R2, R5, PT ;  /* 0x000000050200720c */ /* 0x000fc40003f65270 */
[----:B------:R-:W-:Y:S01]  /*0890*/  ISETP.EQ.AND P1, PT, R4, RZ, P1 ;  /* 0x000000ff0400720c */ /* 0x000fe20000f22270 */
[----:B0-----:R-:W-:Y:S01]  /*08a0*/  IMAD R7, R14, R11, UR8 ;  /* 0x000000080e077e24 */ /* 0x001fe2000f8e020b */
[----:B------:R-:W-:Y:S01]  /*08b0*/  ISETP.NE.AND P2, PT, R4, RZ, PT ;  /* 0x000000ff0400720c */ /* 0x000fe20003f45270 */
[----:B------:R-:W0:Y:S02]  /*08c0*/  FENCE.VIEW.ASYNC.S ;  /* 0x00000000000073c6 */ /* 0x000e240000000000 */
[----:B0-----:R0:W1:Y:S01]  /*08d0*/  @!UP0 SYNCS.EXCH.64 URZ, [UR6+0x120], UR4 ;  /* 0x00012004063f85b2 */ /* 0x0010620008000100 */
[----:B------:R-:W-:Y:S02]  /*08e0*/  SEL R4, RZ, 0x1, !P1 ;  /* 0x00000001ff047807 */ /* 0x000fe40004800000 */
[----:B------:R-:W-:Y:S02]  /*08f0*/  ISETP.EQ.OR P3, PT, R7, RZ, !P3 ;  /* 0x000000ff0700720c */ /* 0x000fe40005f62670 */
[----:B------:R-:W-:-:S02]  /*0900*/  SEL R4, R4, 0x2, P5 ;  /* 0x0000000204047807 */ /* 0x000fc40002800000 */
[----:B------:R-:W-:Y:S01]  /*0910*/  PLOP3.LUT P0, PT, P0, P3, PT, 0x80, 0x0 ;  /* 0x000000000000781c */ /* 0x000fe20000707070 */
[----:B------:R0:W2:Y:S01]  /*0920*/  @!UP1 SYNCS.EXCH.64 URZ, [UR6+0x128], UR4 ;  /* 0x00012804063f95b2 */ /* 0x0000a20008000100 */
[----:B------:R-:W-:Y:S01]  /*0930*/  NOP ;  /* 0x0000000000007918 */ /* 0x000fe20000000000 */
[----:B------:R-:W-:Y:S10]  /*0940*/  @!P4 BRA `(.L_x_4) ;  /* 0x000000000008c947 */ /* 0x000ff40003800000 */
[----:B-12---:R-:W-:Y:S01]  /*0950*/  UCGABAR_ARV ;  /* 0x00000000000079c7 */ /* 0x006fe20008000000 */
[----:B------:R-:W-:Y:S05]  /*0960*/  BRA `(.L_x_5) ;  /* 0x0000000000047947 */ /* 0x000fea0003800000 */
.L_x_4:
[----:B-12---:R-:W-:Y:S01]  /*0970*/  NOP ;  /* 0x0000000000007918 */ /* 0x006fe20000000000 */
.L_x_5:
[----:B------:R-:W1:Y:S01]  /*0980*/  LDC R2, c[0x0][0x75c] ;  /* 0x0001d700ff027b82 */ /* 0x000e620000000800 */
[----:B------:R-:W-:Y:S01]  /*0990*/  IMAD.MOV.U32 R3, RZ, RZ, RZ ;  /* 0x000000ffff037224 */ /* 0x000fe200078e00ff */
[----:B-1----:R-:W-:Y:S01]  /*09a0*/  ISETP.NE.AND P3, PT, R2, 0x1, PT ;  /* 0x000000010200780c */ /* 0x002fe20003f65270 */
[----:B------:R-:W-:-:S12]  /*09b0*/  IMAD.U32 R2, RZ, RZ, UR8 ;  /* 0x00000008ff027e24 */ /* 0x000fd8000f8e00ff */
[----:B------:R-:W1:Y:S01]  /*09c0*/  @P3 LDC R17, c[0x0][0x10] ;  /* 0x00000400ff113b82 */ /* 0x000e620000000800 */
[----:B------:R-:W-:Y:S02]  /*09d0*/  @P3 IMAD.MOV.U32 R9, RZ, RZ, RZ ;  /* 0x000000ffff093224 */ /* 0x000fe400078e00ff */
[----:B------:R-:W-:-:S05]  /*09e0*/  @P3 IMAD.MOV.U32 R11, RZ, RZ, RZ ;  /* 0x000000ffff0b3224 */ /* 0x000fca00078e00ff */
[----:B------:R-:W2:Y:S01]  /*09f0*/  @!P3 LDC R15, c[0x0][0xc] ;  /* 0x00000300ff0fbb82 */ /* 0x000ea20000000800 */
[----:B-1----:R-:W-:-:S04]  /*0a00*/  @P3 IMAD.WIDE.U32 R16, R17, UR8, R8 ;  /* 0x0000000811103c25 */ /* 0x002fc8000f8e0008 */
[----:B--2---:R-:W-:-:S04]  /*0a10*/  @!P3 IMAD.WIDE.U32 R14, R8, R15, R2 ;  /* 0x0000000f080eb225 */ /* 0x004fc800078e0002 */
[----:B------:R-:W-:Y:S02]  /*0a20*/  @P3 IMAD.MOV.U32 R2, RZ, RZ, R16 ;  /* 0x000000ffff023224 */ /* 0x000fe400078e0010 */
[----:B------:R-:W-:Y:S02]  /*0a30*/  @P3 IMAD.IADD R3, R17, 0x1, R11 ;  /* 0x0000000111033824 */ /* 0x000fe400078e020b */
[----:B------:R-:W-:Y:S02]  /*0a40*/  @!P3 IMAD.MOV.U32 R2, RZ, RZ, R14 ;  /* 0x000000ffff02b224 */ /* 0x000fe400078e000e */
[----:B------:R-:W-:Y:S01]  /*0a50*/  @!P3 IMAD.MOV.U32 R3, RZ, RZ, R15 ;  /* 0x000000ffff03b224 */ /* 0x000fe200078e000f */
[----:B------:R-:W-:Y:S06]  /*0a60*/  @!P4 BRA `(.L_x_6) ;  /* 0x00000000000cc947 */ /* 0x000fec0003800000 */
[----:B------:R-:W-:Y:S01]  /*0a70*/  UCGABAR_WAIT ;  /* 0x0000000000007dc7 */ /* 0x000fe20008000000 */
[----:B------:R-:W-:Y:S01]  /*0a80*/  CCTL.IVALL ;  /* 0x00000000ff00798f */ /* 0x000fe20002000000 */
[----:B------:R-:W-:Y:S05]  /*0a90*/  BRA `(.L_x_7) ;  /* 0x0000000000047947 */ /* 0x000fea0003800000 */
.L_x_6:
[----:B------:R-:W-:Y:S06]  /*0aa0*/  BAR.SYNC.DEFER_BLOCKING 0x0 ;  /* 0x0000000000007b1d */ /* 0x000fec0000010000 */
.L_x_7:
[----:B------:R-:W-:Y:S05]  /*0ab0*/  @!P2 BRA `(.L_x_8) ;  /* 0x00000070001ca947 */ /* 0x000fea0003800000 */
[----:B------:R-:W-:-:S13]  /*0ac0*/  ISETP.GT.U32.AND P1, PT, R12, 0x1, PT ;  /* 0x000000010c00780c */ /* 0x000fda0003f24070 */
[----:B0-----:R-:W-:Y:S05]  /*0ad0*/  @P1 EXIT ;  /* 0x000000000000194d */ /* 0x001fea0003800000 */
[----:B------:R-:W-:Y:S01]  /*0ae0*/  ULDC.64 UR4, c[0x0][0x750] ;  /* 0x0001d40000047ab9 */ /* 0x000fe20000000a00 */
[----:B------:R-:W-:Y:S01]  /*0af0*/  PRMT R16, RZ, 0x7610, R16 ;  /* 0x00007610ff107816 */ /* 0x000fe20000000010 */
[----:B------:R-:W-:Y:S01]  /*0b00*/  IMAD.MOV.U32 R6, RZ, RZ, -0x1 ;  /* 0xffffffffff067424 */ /* 0x000fe200078e00ff */
[----:B------:R-:W-:Y:S01]  /*0b10*/  ISETP.GE.U32.AND P1, PT, R2, UR4, PT ;  /* 0x0000000402007c0c */ /* 0x000fe2000bf26070 */
[----:B------:R-:W-:Y:S02]  /*0b20*/  IMAD.MOV.U32 R12, RZ, RZ, -0x1 ;  /* 0xffffffffff0c7424 */ /* 0x000fe400078e00ff */
[----:B------:R-:W-:Y:S01]  /*0b30*/  IMAD.MOV.U32 R11, RZ, RZ, -0x1 ;  /* 0xffffffffff0b7424 */ /* 0x000fe200078e00ff */
[----:B------:R-:W-:-:S13]  /*0b40*/  ISETP.GE.U32.AND.EX P1, PT, R3, UR5, PT, P1 ;  /* 0x0000000503007c0c */ /* 0x000fda000bf26110 */
[----:B------:R-:W-:Y:S05]  /*0b50*/  @P1 BRA `(.L_x_9) ;  /* 0x0000000400281947 */ /* 0x000fea0003800000 */
[----:B------:R-:W0:Y:S01]  /*0b60*/  LDC.64 R24, c[0x0][0x728] ;  /* 0x0001ca00ff187b82 */ /* 0x000e220000000a00 */
[----:B------:R-:W-:Y:S02]  /*0b70*/  IMAD.MOV.U32 R14, RZ, RZ, R2 ;  /* 0x000000ffff0e7224 */ /* 0x000fe400078e0002 */
[----:B------:R-:W-:-:S05]  /*0b80*/  IMAD.MOV.U32 R15, RZ, RZ, R3 ;  /* 0x000000ffff0f7224 */ /* 0x000fca00078e0003 */
[----:B------:R-:W1:Y:S08]  /*0b90*/  LDC R6, c[0x0][0x730] ;  /* 0x0001cc00ff067b82 */ /* 0x000e700000000800 */
[----:B------:R-:W2:Y:S01]  /*0ba0*/  LDC.64 R26, c[0x0][0x720] ;  /* 0x0001c800ff1a7b82 */ /* 0x000ea20000000a00 */
[----:B0-----:R-:W-:-:S04]  /*0bb0*/  ISETP.NE.U32.AND P1, PT, R24, RZ, PT ;  /* 0x000000ff1800720c */ /* 0x001fc80003f25070 */
[----:B------:R-:W-:-:S13]  /*0bc0*/  ISETP.NE.AND.EX P1, PT, R25, RZ, PT, P1 ;  /* 0x000000ff1900720c */ /* 0x000fda0003f25310 */
[----:B-12---:R-:W-:Y:S05]  /*0bd0*/  @!P1 BRA `(.L_x_10) ;  /* 0x0000000000289947 */ /* 0x006fea0003800000 */
[----:B------:R-:W0:Y:S02]  /*0be0*/  LDC R11, c[0x0][0x734] ;  /* 0x0001cd00ff0b7b82 */ /* 0x000e240000000800 */
[----:B0-----:R-:W-:-:S05]  /*0bf0*/  IADD3 R11, P1, R2, R11, RZ ;  /* 0x0000000b020b7210 */ /* 0x001fca0007f3e0ff */
[----:B------:R-:W-:-:S04]  /*0c00*/  IMAD.X R21, RZ, RZ, R3, P1 ;  /* 0x000000ffff157224 */ /* 0x000fc800008e0603 */
[----:B------:R-:W-:-:S04]  /*0c10*/  IMAD.WIDE.U32 R14, R21, R24, RZ ;  /* 0x00000018150e7225 */ /* 0x000fc800078e00ff */
[----:B------:R-:W-:-:S04]  /*0c20*/  IMAD.WIDE.U32 R16, P1, R11, R25, R14 ;  /* 0x000000190b107225 */ /* 0x000fc8000782000e */
[----:B------:R-:W-:-:S04]  /*0c30*/  IMAD.WIDE.U32 R14, R11, R24, RZ ;  /* 0x000000180b0e7225 */ /* 0x000fc800078e00ff */
[----:B------:R-:W-:Y:S01]  /*0c40*/  IMAD.X R19, RZ, RZ, RZ, P1 ;  /* 0x000000ffff137224 */ /* 0x000fe200008e06ff */
[----:B------:R-:W-:Y:S01]  /*0c50*/  IADD3 RZ, P1, R15, R16, RZ ;  /* 0x000000100fff7210 */ /* 0x000fe20007f3e0ff */
[----:B------:R-:W-:-:S04]  /*0c60*/  IMAD.MOV.U32 R18, RZ, RZ, R17 ;  /* 0x000000ffff127224 */ /* 0x000fc800078e0011 */
[----:B------:R-:W-:-:S08]  /*0c70*/  IMAD.WIDE.U32.X R14, R21, R25, R18, P1 ;  /* 0x00000019150e7225 */ /* 0x000fd000008e0412 */
.L_x_10:
[----:B------:R-:W0:Y:S01]  /*0c80*/  LDC.64 R24, c[0x0][0x740] ;  /* 0x0001d000ff187b82 */ /* 0x000e220000000a00 */
[--C-:B------:R-:W-:Y:S01]  /*0c90*/  SHF.R.U64 R28, R14, R6, R15.reuse ;  /* 0x000000060e1c7219 */ /* 0x100fe2000000120f */
[----:B------:R-:W-:Y:S01]  /*0ca0*/  IMAD R22, R13, R22, R8 ;  /* 0x000000160d167224 */ /* 0x000fe200078e0208 */
[----:B------:R-:W-:Y:S02]  /*0cb0*/  SHF.R.U32.HI R6, RZ, R6, R15 ;  /* 0x00000006ff067219 */ /* 0x000fe4000001160f */
[----:B------:R-:W-:-:S03]  /*0cc0*/  IADD3 R9, P1, RZ, -R28, RZ ;  /* 0x8000001cff097210 */ /* 0x000fc60007f3e0ff */
[----:B------:R-:W1:Y:S02]  /*0cd0*/  LDC R12, c[0x0][0x718] ;  /* 0x0001c600ff0c7b82 */ /* 0x000e640000000800 */
[----:B------:R-:W-:Y:S02]  /*0ce0*/  IMAD.X R11, RZ, RZ, ~R6, P1 ;  /* 0x000000ffff0b7224 */ /* 0x000fe400008e0e06 */
[----:B------:R-:W-:-:S04]  /*0cf0*/  IMAD.WIDE.U32 R14, R9, R26, R2 ;  /* 0x0000001a090e7225 */ /* 0x000fc800078e0002 */
[----:B------:R-:W2:Y:S01]  /*0d00*/  LDC R18, c[0x0][0x708] ;  /* 0x0001c200ff127b82 */ /* 0x000ea20000000800 */
[----:B------:R-:W-:Y:S02]  /*0d10*/  IMAD R6, R11, R26, RZ ;  /* 0x0000001a0b067224 */ /* 0x000fe400078e02ff */
[----:B------:R-:W-:Y:S02]  /*0d20*/  IMAD.MOV.U32 R11, RZ, RZ, -0x1 ;  /* 0xffffffffff0b7424 */ /* 0x000fe400078e00ff */
[----:B------:R-:W-:Y:S02]  /*0d30*/  IMAD R9, R9, R27, R6 ;  /* 0x0000001b09097224 */ /* 0x000fe400078e0206 */
[----:B------:R-:W-:Y:S01]  /*0d40*/  IMAD.MOV.U32 R27, RZ, RZ, 0x1 ;  /* 0x00000001ff1b7424 */ /* 0x000fe200078e00ff */
[----:B------:R-:W3:Y:S01]  /*0d50*/  LDC R20, c[0x0][0x758] ;  /* 0x0001d600ff147b82 */ /* 0x000ee20000000800 */
[----:B------:R-:W-:Y:S01]  /*0d60*/  IMAD.IADD R9, R15, 0x1, R9 ;  /* 0x000000010f097824 */ /* 0x000fe200078e0209 */
[----:B0-----:R-:W-:-:S04]  /*0d70*/  ISETP.NE.U32.AND P1, PT, R24, RZ, PT ;  /* 0x000000ff1800720c */ /* 0x001fc80003f25070 */
[----:B------:R-:W-:Y:S02]  /*0d80*/  ISETP.NE.AND.EX P1, PT, R25, RZ, PT, P1 ;  /* 0x000000ff1900720c */ /* 0x000fe40003f25310 */
[----:B------:R-:W0:Y:S01]  /*0d90*/  LDC R19, c[0x0][0x700] ;  /* 0x0001c000ff137b82 */ /* 0x000e220000000800 */
[-CC-:B-1----:R-:W-:Y:S02]  /*0da0*/  SHF.R.U64 R16, R14, R12.reuse, R9.reuse ;  /* 0x0000000c0e107219 */ /* 0x182fe40000001209 */
[----:B------:R-:W-:-:S05]  /*0db0*/  SHF.R.U32.HI R9, RZ, R12, R9 ;  /* 0x0000000cff097219 */ /* 0x000fca0000011609 */
[----:B------:R-:W1:Y:S01]  /*0dc0*/  LDC R21, c[0x0][0x748] ;  /* 0x0001d200ff157b82 */ /* 0x000e620000000800 */
[-CC-:B--2---:R-:W-:Y:S02]  /*0dd0*/  SHF.R.U64 R30, R16, R18.reuse, R9.reuse ;  /* 0x00000012101e7219 */ /* 0x184fe40000001209 */
[----:B------:R-:W-:-:S05]  /*0de0*/  SHF.R.U32.HI R9, RZ, R18, R9 ;  /* 0x00000012ff097219 */ /* 0x000fca0000011609 */
[----:B------:R-:W2:Y:S01]  /*0df0*/  LDC R23, c[0x0][0x738] ;  /* 0x0001ce00ff177b82 */ /* 0x000ea20000000800 */
[-CC-:B---3--:R-:W-:Y:S02]  /*0e00*/  SHF.R.U64 R18, R30, R20.reuse, R9.reuse ;  /* 0x000000141e127219 */ /* 0x188fe40000001209 */
[-C--:B------:R-:W-:Y:S02]  /*0e10*/  SHF.L.U32 R6, R11, R20.reuse, RZ ;  /* 0x000000140b067219 */ /* 0x080fe400000006ff */
[----:B------:R-:W-:Y:S01]  /*0e20*/  SHF.R.U32.HI R9, RZ, R20, R9 ;  /* 0x00000014ff097219 */ /* 0x000fe20000011609 */
[----:B------:R-:W-:Y:S01]  /*0e30*/  IMAD.MOV.U32 R8, RZ, RZ, R18 ;  /* 0x000000ffff087224 */ /* 0x000fe200078e0012 */
[----:B------:R-:W-:Y:S01]  /*0e40*/  LOP3.LUT R11, RZ, R6, RZ, 0x33, !PT ;  /* 0x00000006ff0b7212 */ /* 0x000fe200078e33ff */
[----:B------:R-:W3:Y:S01]  /*0e50*/  LDC R26, c[0x0][0x710] ;  /* 0x0001c400ff1a7b82 */ /* 0x000ee20000000800 */
[----:B------:R-:W-:Y:S05]  /*0e60*/  @!P1 BRA `(.L_x_11) ;  /* 0x0000000000289947 */ /* 0x000fea0003800000 */
[----:B------:R-:W4:Y:S02]  /*0e70*/  LDC R15, c[0x0][0x74c] ;  /* 0x0001d300ff0f7b82 */ /* 0x000f240000000800 */
[----:B----4-:R-:W-:-:S05]  /*0e80*/  IADD3 R15, P1, R18, R15, RZ ;  /* 0x0000000f120f7210 */ /* 0x010fca0007f3e0ff */
        /* <DEDUP_REMOVED lines=8> */
.L_x_11:
[----:B-1----:R-:W-:Y:S01]  /*0f10*/  SHF.R.U64 R8, R8, R21, R9 ;  /* 0x0000001508087219 */ /* 0x002fe20000001209 */
[----:B0-----:R-:W-:Y:S01]  /*0f20*/  VIADD R9, R19, 0xffffffff ;  /* 0xffffffff13097836 */ /* 0x001fe20000000000 */
[----:B------:R-:W-:Y:S02]  /*0f30*/  SHF.L.U32 R6, R27, R20, RZ ;  /* 0x000000141b067219 */ /* 0x000fe400000006ff */
[----:B------:R-:W-:Y:S01]  /*0f40*/  LOP3.LUT R11, R30, R11, RZ, 0xc0, !PT ;  /* 0x0000000b1e0b7212 */ /* 0x000fe200078ec0ff */
[----:B------:R-:W-:Y:S01]  /*0f50*/  IMAD.MOV R12, RZ, RZ, -R8 ;  /* 0x000000ffff0c7224 */ /* 0x000fe200078e0a08 */
[----:B------:R-:W-:Y:S02]  /*0f60*/  SEL R7, R7, R22, !P3 ;  /* 0x0000001607077207 */ /* 0x000fe40005800000 */
[----:B------:R-:W-:Y:S01]  /*0f70*/  LOP3.LUT R9, R16, R9, RZ, 0xc0, !PT ;  /* 0x0000000910097212 */ /* 0x000fe200078ec0ff */
[----:B------:R-:W-:Y:S02]  /*0f80*/  IMAD R8, R6, R8, R11 ;  /* 0x0000000806087224 */ /* 0x000fe400078e020b */
[----:B--2---:R-:W-:-:S02]  /*0f90*/  IMAD R6, R12, R23, R18 ;  /* 0x000000170c067224 */ /* 0x004fc400078e0212 */
[----:B---3--:R-:W-:Y:S02]  /*0fa0*/  IMAD R7, R8, R26, R7 ;  /* 0x0000001a08077224 */ /* 0x008fe400078e0207 */
[----:B------:R-:W-:Y:S02]  /*0fb0*/  IMAD R6, R6, R19, R9 ;  /* 0x0000001306067224 */ /* 0x000fe400078e0209 */
[----:B------:R-:W-:Y:S02]  /*0fc0*/  IMAD.MOV.U32 R16, RZ, RZ, 0x1 ;  /* 0x00000001ff107424 */ /* 0x000fe400078e00ff */
[----:B------:R-:W-:Y:S01]  /*0fd0*/  IMAD.MOV.U32 R11, RZ, RZ, R28 ;  /* 0x000000ffff0b7224 */ /* 0x000fe200078e001c */
[----:B------:R-:W-:Y:S02]  /*0fe0*/  SEL R12, R6, R7, !P3 ;  /* 0x00000007060c7207 */ /* 0x000fe40005800000 */
[----:B------:R-:W-:-:S07]  /*0ff0*/  SEL R6, R7, R6, !P3 ;  /* 0x0000000607067207 */ /* 0x000fce0005800000 */
.L_x_9:
[----:B------:R-:W-:-:S08]  /*1000*/  NOP ;  /* 0x0000000000007918 */ /* 0x000fd00000000000 */
[----:B------:R-:W0:Y:S02]  /*1010*/  USETMAXREG.TRY_ALLOC.CTAPOOL UP0, 0xe8 ;  /* 0x000000e8000079c8 */ /* 0x000e240008000600 */
[----:B0-----:R-:W-:-:S13]  /*1020*/  PLOP3.LUT P1, PT, PT, PT, UP0, 0x80, 0x0 ;  /* 0x000000000000781c */ /* 0x001fda0003f2f008 */
[----:B------:R-:W-:Y:S05]  /*1030*/  @!P1 BRA `(.L_x_9) ;  /* 0xfffffffc00f09947 */ /* 0x000fea000383ffff */
[----:B------:R-:W-:Y:S01]  /*1040*/  ULDC.64 UR4, c[0x0][0x698] ;  /* 0x0001a60000047ab9 */ /* 0x000fe20000000a00 */
[----:B------:R-:W-:Y:S01]  /*1050*/  ULDC.64 UR16, c[0x0][0x208] ;  /* 0x0000820000107ab9 */ /* 0x000fe20000000a00 */
[----:B------:R-:W-:-:S04]  /*1060*/  ISETP.NE.U32.AND P1, PT, RZ, UR4, PT ;  /* 0x00000004ff007c0c */ /* 0x000fc8000bf25070 */
[----:B------:R-:W-:-:S13]  /*1070*/  ISETP.NE.AND.EX P1, PT, RZ, UR5, PT, P1 ;  /* 0x00000005ff007c0c */ /* 0x000fda000bf25310 */
[----:B------:R-:W-:Y:S05]  /*1080*/  @!P1 BRA `(.L_x_12) ;  /* 0x00000000001c9947 */ /* 0x000fea0003800000 */
[----:B------:R-:W0:Y:S02]  /*1090*/  LDC.64 R8, c[0x0][0x698] ;  /* 0x0001a600ff087b82 */ /* 0x000e240000000a00 */
[----:B0-----:R-:W2:Y:S02]  /*10a0*/  LDG.E.64 R8, desc[UR16][R8.64] ;  /* 0x0000001008087981 */ /* 0x001ea4000c1e1b00 */
[----:B--2---:R-:W-:-:S04]  /*10b0*/  ISETP.NE.U32.AND P1, PT, R8, RZ, PT ;  /* 0x000000ff0800720c */ /* 0x004fc80003f25070 */
[----:B------:R-:W-:-:S13]  /*10c0*/  ISETP.NE.AND.EX P1, PT, R9, RZ, PT, P1 ;  /* 0x000000ff0900720c */ /* 0x000fda0003f25310 */
[----:B------:R-:W-:Y:S05]  /*10d0*/  @!P1 BRA `(.L_x_12) ;  /* 0x0000000000089947 */ /* 0x000fea0003800000 */
[----:B------:R0:W5:Y:S01]  /*10e0*/  LD.E R13, desc[UR16][R8.64] ;  /* 0x00000010080d7980 */ /* 0x000162000c101900 */
[----:B------:R-:W-:Y:S05]  /*10f0*/  BRA `(.L_x_13) ;  /* 0x0000000000207947 */ /* 0x000fea0003800000 */
.L_x_12:
[----:B------:R-:W-:Y:S02]  /*1100*/  ULDC.64 UR4, c[0x0][0x688] ;  /* 0x0001a20000047ab9 */ /* 0x000fe40000000a00 */
[----:B------:R-:W-:-:S04]  /*1110*/  ISETP.NE.U32.AND P1, PT, RZ, UR4, PT ;  /* 0x00000004ff007c0c */ /* 0x000fc8000bf25070 */
[----:B------:R-:W-:-:S13]  /*1120*/  ISETP.NE.AND.EX P1, PT, RZ, UR5, PT, P1 ;  /* 0x00000005ff007c0c */ /* 0x000fda000bf25310 */
[----:B------:R-:W-:Y:S05]  /*1130*/  @!P1 BRA `(.L_x_14) ;  /* 0x00000000000c9947 */ /* 0x000fea0003800000 */
[----:B------:R-:W0:Y:S02]  /*1140*/  LDC.64 R8, c[0x0][0x688] ;  /* 0x0001a200ff087b82 */ /* 0x000e240000000a00 */
[----:B0-----:R1:W5:Y:S01]  /*1150*/  LDG.E R13, desc[UR16][R8.64] ;  /* 0x00000010080d7981 */ /* 0x001362000c1e1900 */
[----:B------:R-:W-:Y:S05]  /*1160*/  BRA `(.L_x_13) ;  /* 0x0000000000047947 */ /* 0x000fea0003800000 */
.L_x_14:
[----:B------:R-:W2:Y:S02]  /*1170*/  LDC R13, c[0x0][0x680] ;  /* 0x0001a000ff0d7b82 */ /* 0x000ea40000000800 */
.L_x_13:
[----:B------:R-:W-:Y:S02]  /*1180*/  ULDC.64 UR4, c[0x0][0x6a0] ;  /* 0x0001a80000047ab9 */ /* 0x000fe40000000a00 */
[----:B------:R-:W-:-:S04]  /*1190*/  ISETP.NE.U32.AND P1, PT, RZ, UR4, PT ;  /* 0x00000004ff007c0c */ /* 0x000fc8000bf25070 */
[----:B------:R-:W-:-:S13]  /*11a0*/  ISETP.NE.AND.EX P1, PT, RZ, UR5, PT, P1 ;  /* 0x00000005ff007c0c */ /* 0x000fda000bf25310 */
[----:B------:R-:W-:Y:S05]  /*11b0*/  @!P1 BRA `(.L_x_15) ;  /* 0x00000000001c9947 */ /* 0x000fea0003800000 */
[----:B01----:R-:W0:Y:S02]  /*11c0*/  LDC.64 R8, c[0x0][0x6a0] ;  /* 0x0001a800ff087b82 */ /* 0x003e240000000a00 */
[----:B0-----:R-:W3:Y:S02]  /*11d0*/  LDG.E.64 R8, desc[UR16][R8.64] ;  /* 0x0000001008087981 */ /* 0x001ee4000c1e1b00 */
[----:B---3--:R-:W-:-:S04]  /*11e0*/  ISETP.NE.U32.AND P1, PT, R8, RZ, PT ;  /* 0x000000ff0800720c */ /* 0x008fc80003f25070 */
[----:B------:R-:W-:-:S13]  /*11f0*/  ISETP.NE.AND.EX P1, PT, R9, RZ, PT, P1 ;  /* 0x000000ff0900720c */ /* 0x000fda0003f25310 */
[----:B------:R-:W-:Y:S05]  /*1200*/  @!P1 BRA `(.L_x_15) ;  /* 0x0000000000089947 */ /* 0x000fea0003800000 */
[----:B------:R0:W5:Y:S01]  /*1210*/  LD.E R14, desc[UR16][R8.64] ;  /* 0x00000010080e7980 */ /* 0x000162000c101900 */
[----:B------:R-:W-:Y:S05]  /*1220*/  BRA `(.L_x_16) ;  /* 0x0000000000207947 */ /* 0x000fea0003800000 */
.L_x_15:
[----:B------:R-:W-:Y:S02]  /*1230*/  ULDC.64 UR4, c[0x0][0x690] ;  /* 0x0001a40000047ab9 */ /* 0x000fe40000000a00 */
[----:B------:R-:W-:-:S04]  /*1240*/  ISETP.NE.U32.AND P1, PT, RZ, UR4, PT ;  /* 0x00000004ff007c0c */ /* 0x000fc8000bf25070 */
[----:B------:R-:W-:-:S13]  /*1250*/  ISETP.NE.AND.EX P1, PT, RZ, UR5, PT, P1 ;  /* 0x00000005ff007c0c */ /* 0x000fda000bf25310 */
[----:B------:R-:W-:Y:S05]  /*1260*/  @!P1 BRA `(.L_x_17) ;  /* 0x00000000000c9947 */ /* 0x000fea0003800000 */
[----:B------:R-:W3:Y:S02]  /*1270*/  LDC.64 R14, c[0x0][0x690] ;  /* 0x0001a400ff0e7b82 */ /* 0x000ee40000000a00 */
[----:B---3--:R3:W5:Y:S01]  /*1280*/  LDG.E R14, desc[UR16][R14.64] ;  /* 0x000000100e0e7981 */ /* 0x008762000c1e1900 */
[----:B------:R-:W-:Y:S05]  /*1290*/  BRA `(.L_x_16) ;  /* 0x0000000000047947 */ /* 0x000fea0003800000 */
.L_x_17:
[----:B------:R-:W4:Y:S02]  /*12a0*/  LDC R14, c[0x0][0x684] ;  /* 0x0001a100ff0e7b82 */ /* 0x000f240000000800 */
.L_x_16:
[----:B------:R-:W-:-:S13]  /*12b0*/  LOP3.LUT P1, RZ, R16, 0xff, RZ, 0xc0, !PT ;  /* 0x000000ff10ff7812 */ /* 0x000fda000782c0ff */
[----:B------:R-:W-:Y:S05]  /*12c0*/  @!P1 EXIT ;  /* 0x000000000000994d */ /* 0x000fea0003800000 */
[----:B------:R-:W-:Y:S01]  /*12d0*/  ULDC UR4, c[0x0][0x28c] ;  /* 0x0000a30000047ab9 */ /* 0x000fe20000000800 */
[----:B------:R-:W-:Y:S01]  /*12e0*/  LOP3.LUT R89, R4, 0x1, RZ, 0xfc, !PT ;  /* 0x0000000104597812 */ /* 0x000fe200078efcff */
[----:B------:R-:W-:-:S04]  /*12f0*/  UIADD3 UR4, UR4, 0x3f, URZ ;  /* 0x0000003f04047890 */ /* 0x000fc8000fffe03f */
[----:B------:R-:W-:-:S04]  /*1300*/  USHF.R.S32.HI UR5, URZ, 0x1f, UR4 ;  /* 0x0000001f3f057899 */ /* 0x000fc80008011404 */
[----:B------:R-:W-:-:S03]  /*1310*/  ULEA.HI UR5, UR5, UR4, URZ, 0x6 ;  /* 0x0000000405057291 */ /* 0x000fc6000f8f303f */
[----:B------:R-:W-:Y:S01]  /*1320*/  UMOV UR4, URZ ;  /* 0x0000003f00047c82 */ /* 0x000fe20008000000 */
[----:B------:R-:W-:-:S03]  /*1330*/  USHF.R.S32.HI UR8, URZ, 0x6, UR5 ;  /* 0x000000063f087899 */ /* 0x000fc60008011405 */
[----:B------:R-:W-:-:S09]  /*1340*/  UMOV UR5, URZ ;  /* 0x0000003f00057c82 */ /* 0x000fd20008000000 */
.L_x_156:
[----:B------:R-:W-:Y:S01]  /*1350*/  LOP3.LUT R7, R0, 0x80, RZ, 0xc0, !PT ;  /* 0x0000008000077812 */ /* 0x000fe200078ec0ff */
[----:B------:R-:W-:Y:S01]  /*1360*/  UMOV UR6, URZ ;  /* 0x0000003f00067c82 */ /* 0x000fe20008000000 */
[----:B------:R-:W-:Y:S02]  /*1370*/  CS2R R16, SRZ ;  /* 0x0000000000107805 */ /* 0x000fe4000001ff00 */
[----:B-----5:R-:W-:Y:S02]  /*1380*/  CS2R R18, SRZ ;  /* 0x0000000000127805 */ /* 0x020fe4000001ff00 */
[----:B01----:R-:W-:Y:S02]  /*1390*/  SHF.R.U32.HI R8, RZ, 0x7, R7 ;  /* 0x00000007ff087819 */ /* 0x003fe40000011607 */
[----:B------:R-:W-:Y:S02]  /*13a0*/  CS2R R20, SRZ ;  /* 0x0000000000147805 */ /* 0x000fe4000001ff00 */
[----:B------:R-:W-:Y:S01]  /*13b0*/  VIMNMX R7, RZ, UR8, PT ;  /* 0x00000008ff077c48 */ /* 0x000fe2000bfe0100 */
[----:B------:R-:W-:Y:S01]  /*13c0*/  IMAD.MOV.U32 R22, RZ, RZ, RZ ;  /* 0x000000ffff167224 */ /* 0x000fe200078e00ff */
[----:B---3--:R-:W-:Y:S01]  /*13d0*/  CS2R R24, SRZ ;  /* 0x0000000000187805 */ /* 0x008fe2000001ff00 */
[----:B------:R-:W-:Y:S01]  /*13e0*/  IMAD.MOV.U32 R88, RZ, RZ, RZ ;  /* 0x000000ffff587224 */ /* 0x000fe200078e00ff */
[----:B------:R-:W0:Y:S01]  /*13f0*/  SHFL.IDX PT, R8, R8, RZ, 0x1f ;  /* 0x00001fff08087589 */ /* 0x000e2200000e0000 */
[----:B------:R-:W-:Y:S01]  /*1400*/  IADD3 R7, -R7, UR8, RZ ;  /* 0x0000000807077c10 */ /* 0x000fe2000fffe1ff */
[----:B------:R-:W-:Y:S01]  /*1410*/  IMAD.MOV.U32 R90, RZ, RZ, RZ ;  /* 0x000000ffff5a7224 */ /* 0x000fe200078e00ff */
[----:B----4-:R-:W-:Y:S01]  /*1420*/  CS2R R26, SRZ ;  /* 0x00000000001a7805 */ /* 0x010fe2000001ff00 */
[----:B------:R-:W-:Y:S01]  /*1430*/  IMAD.MOV.U32 R92, RZ, RZ, RZ ;  /* 0x000000ffff5c7224 */ /* 0x000fe200078e00ff */
[----:B------:R-:W-:Y:S01]  /*1440*/  ISETP.GE.AND P1, PT, R7, 0x1, PT ;  /* 0x000000010700780c */ /* 0x000fe20003f26270 */
[----:B------:R-:W-:Y:S01]  /*1450*/  IMAD.MOV.U32 R94, RZ, RZ, RZ ;  /* 0x000000ffff5e7224 */ /* 0x000fe200078e00ff */
[----:B------:R-:W-:Y:S01]  /*1460*/  CS2R R28, SRZ ;  /* 0x00000000001c7805 */ /* 0x000fe2000001ff00 */
[----:B------:R-:W-:Y:S01]  /*1470*/  IMAD.MOV.U32 R96, RZ, RZ, RZ ;  /* 0x000000ffff607224 */ /* 0x000fe200078e00ff */
[----:B------:R-:W-:Y:S01]  /*1480*/  CS2R R30, SRZ ;  /* 0x00000000001e7805 */ /* 0x000fe2000001ff00 */
[----:B------:R-:W-:Y:S01]  /*1490*/  IMAD.MOV.U32 R98, RZ, RZ, RZ ;  /* 0x000000ffff627224 */ /* 0x000fe200078e00ff */
[----:B------:R-:W-:Y:S01]  /*14a0*/  CS2R R32, SRZ ;  /* 0x0000000000207805 */ /* 0x000fe2000001ff00 */
[----:B------:R-:W-:Y:S01]  /*14b0*/  IMAD.MOV.U32 R100, RZ, RZ, RZ ;  /* 0x000000ffff647224 */ /* 0x000fe200078e00ff */
[----:B------:R-:W-:Y:S01]  /*14c0*/  CS2R R34, SRZ ;  /* 0x0000000000227805 */ /* 0x000fe2000001ff00 */
[----:B------:R-:W-:Y:S01]  /*14d0*/  IMAD.MOV.U32 R102, RZ, RZ, RZ ;  /* 0x000000ffff667224 */ /* 0x000fe200078e00ff */
[----:B--2---:R-:W-:Y:S01]  /*14e0*/  CS2R R36, SRZ ;  /* 0x0000000000247805 */ /* 0x004fe2000001ff00 */
[----:B------:R-:W-:Y:S01]  /*14f0*/  IMAD.MOV.U32 R104, RZ, RZ, RZ ;  /* 0x000000ffff687224 */ /* 0x000fe200078e00ff */
[----:B------:R-:W-:Y:S01]  /*1500*/  CS2R R38, SRZ ;  /* 0x0000000000267805 */ /* 0x000fe2000001ff00 */
[----:B------:R-:W-:Y:S01]  /*1510*/  IMAD.MOV.U32 R106, RZ, RZ, RZ ;  /* 0x000000ffff6a7224 */ /* 0x000fe200078e00ff */
[----:B------:R-:W-:Y:S01]  /*1520*/  CS2R R40, SRZ ;  /* 0x0000000000287805 */ /* 0x000fe2000001ff00 */
[----:B------:R-:W-:Y:S01]  /*1530*/  IMAD.MOV.U32 R108, RZ, RZ, RZ ;  /* 0x000000ffff6c7224 */ /* 0x000fe200078e00ff */
[----:B------:R-:W-:Y:S01]  /*1540*/  CS2R R42, SRZ ;  /* 0x00000000002a7805 */ /* 0x000fe2000001ff00 */
[----:B------:R-:W-:Y:S01]  /*1550*/  IMAD.MOV.U32 R110, RZ, RZ, RZ ;  /* 0x000000ffff6e7224 */ /* 0x000fe200078e00ff */
[----:B------:R-:W-:-:S02]  /*1560*/  CS2R R44, SRZ ;  /* 0x00000000002c7805 */ /* 0x000fc4000001ff00 */
[----:B0-----:R-:W-:Y:S01]  /*1570*/  R2UR UR7, R8 ;  /* 0x00000000080772ca */ /* 0x001fe200000e0000 */
        /* <DEDUP_REMOVED lines=42> */
[----:B------:R-:W-:-:S02]  /*1820*/  IMAD.MOV.U32 R154, RZ, RZ, RZ ;  /* 0x000000ffff9a7224 */ /* 0x000fc400078e00ff */
[----:B------:R-:W-:Y:S02]  /*1830*/  IMAD.MOV.U32 R156, RZ, RZ, RZ ;  /* 0x000000ffff9c7224 */ /* 0x000fe400078e00ff */
[----:B------:R-:W-:Y:S02]  /*1840*/  IMAD.MOV.U32 R158, RZ, RZ, RZ ;  /* 0x000000ffff9e7224 */ /* 0x000fe400078e00ff */
[----:B------:R-:W-:Y:S02]  /*1850*/  IMAD.MOV.U32 R160, RZ, RZ, RZ ;  /* 0x000000ffffa07224 */ /* 0x000fe400078e00ff */
[----:B------:R-:W-:Y:S02]  /*1860*/  IMAD.MOV.U32 R162, RZ, RZ, RZ ;  /* 0x000000ffffa27224 */ /* 0x000fe400078e00ff */
[----:B------:R-:W-:Y:S02]  /*1870*/  IMAD.MOV.U32 R164, RZ, RZ, RZ ;  /* 0x000000ffffa47224 */ /* 0x000fe400078e00ff */
        /* <DEDUP_REMOVED lines=17> */
[----:B------:R-:W-:Y:S01]  /*1990*/  IMAD.MOV.U32 R196, RZ, RZ, RZ ;  /* 0x000000ffffc47224 */ /* 0x000fe200078e00ff */
[----:B------:R-:W-:Y:S06]  /*19a0*/  @!P1 BRA `(.L_x_18) ;  /* 0x0000000800589947 */ /* 0x000fec0003800000 */
[----:B------:R-:W0:Y:S01]  /*19b0*/  S2UR UR10, SR_CgaCtaId ;  /* 0x00000000000a79c3 */ /* 0x000e220000008800 */
[----:B------:R-:W-:Y:S01]  /*19c0*/  ULEA.HI UR6, UR7, UR7, URZ, 0x1 ;  /* 0x0000000707067291 */ /* 0x000fe2000f8f083f */
[----:B------:R-:W-:Y:S01]  /*19d0*/  IMAD.MOV.U32 R16, RZ, RZ, RZ ;  /* 0x000000ffff107224 */ /* 0x000fe200078e00ff */
[----:B------:R-:W-:Y:S01]  /*19e0*/  UMOV UR9, 0x400 ;  /* 0x0000040000097882 */ /* 0x000fe20000000000 */
[----:B------:R-:W-:Y:S01]  /*19f0*/  IMAD.U32 R23, RZ, RZ, UR4 ;  /* 0x00000004ff177e24 */ /* 0x000fe2000f8e00ff */
[----:B------:R-:W-:Y:S01]  /*1a00*/  ULOP3.LUT UR6, UR6, 0x1ffffe, URZ, 0xc0, !UPT ;  /* 0x001ffffe06067892 */ /* 0x000fe2000f8ec03f */
[----:B------:R-:W-:Y:S01]  /*1a10*/  IMAD.U32 R8, RZ, RZ, UR5 ;  /* 0x00000005ff087e24 */ /* 0x000fe2000f8e00ff */
[----:B------:R-:W-:Y:S02]  /*1a20*/  UPLOP3.LUT UP0, UPT, UPT, UPT, UPT, 0x40, 0x0 ;  /* 0x000000000000789c */ /* 0x000fe40003f0e870 */
[----:B------:R-:W-:Y:S01]  /*1a30*/  UIADD3 UR6, UR7, -UR6, URZ ;  /* 0x8000000607067290 */ /* 0x000fe2000fffe03f */
[----:B------:R-:W-:Y:S01]  /*1a40*/  ULDC UR19, c[0x0][0x644] ;  /* 0x0001910000137ab9 */ /* 0x000fe20000000800 */
[----:B0-----:R-:W-:-:S03]  /*1a50*/  ULEA UR9, UR10, UR9, 0x18 ;  /* 0x000000090a097291 */ /* 0x001fc6000f8ec03f */
[----:B------:R-:W-:Y:S01]  /*1a60*/  UMOV UR10, UR5 ;  /* 0x00000005000a7c82 */ /* 0x000fe20008000000 */
[----:B------:R-:W-:-:S04]  /*1a70*/  ULEA UR6, UR6, UR9, 0xb ;  /* 0x0000000906067291 */ /* 0x000fc8000f8e583f */
[----:B------:R-:W-:-:S04]  /*1a80*/  UIADD3 UR6, UR6, 0x200, URZ ;  /* 0x0000020006067890 */ /* 0x000fc8000fffe03f */
[----:B------:R-:W-:-:S03]  /*1a90*/  USHF.R.U32.HI UR7, URZ, 0x4, UR6 ;  /* 0x000000043f077899 */ /* 0x000fc60008011606 */
[----:B------:R-:W-:Y:S01]  /*1aa0*/  UMOV UR6, URZ ;  /* 0x0000003f00067c82 */ /* 0x000fe20008000000 */
[----:B------:R-:W-:-:S03]  /*1ab0*/  ULOP3.LUT UR9, UR7, 0x3fff, URZ, 0xc0, !UPT ;  /* 0x00003fff07097892 */ /* 0x000fc6000f8ec03f */
[----:B------:R-:W-:-:S09]  /*1ac0*/  UMOV UR7, URZ ;  /* 0x0000003f00077c82 */ /* 0x000fd20008000000 */
.L_x_26:
[----:B------:R-:W-:-:S13]  /*1ad0*/  ISETP.NE.AND P2, PT, R89, 0x3, PT ;  /* 0x000000035900780c */ /* 0x000fda0003f45270 */
[----:B01----:R-:W-:Y:S05]  /*1ae0*/  @!P2 BRA `(.L_x_19) ;  /* 0x000000000004a947 */ /* 0x003fea0003800000 */
[----:B------:R-:W-:Y:S01]  /*1af0*/  BPT.TRAP 0x1 ;  /* 0x000000040000795c */ /* 0x000fe20000300000 */
.L_x_19:
[----:B------:R-:W0:Y:S01]  /*1b00*/  S2UR UR12, SR_CgaCtaId ;  /* 0x00000000000c79c3 */ /* 0x000e220000008800 */
[----:B------:R-:W-:Y:S01]  /*1b10*/  UMOV UR11, 0x400 ;  /* 0x00000400000b7882 */ /* 0x000fe20000000000 */
[----:B---3--:R-:W-:Y:S01]  /*1b20*/  SHF.L.U32 R15, R23, 0x1f, RZ ;  /* 0x0000001f170f7819 */ /* 0x008fe200000006ff */
[----:B0-----:R-:W-:-:S04]  /*1b30*/  ULEA UR18, UR12, UR11, 0x18 ;  /* 0x0000000b0c127291 */ /* 0x001fc8000f8ec03f */
[----:B------:R-:W-:-:S09]  /*1b40*/  ULEA UR11, UR10, UR18, 0x3 ;  /* 0x000000120a0b7291 */ /* 0x000fd2000f8e183f */
[----:B------:R0:W1:Y:S01]  /*1b50*/  SYNCS.PHASECHK.TRANS64.TRYWAIT P1, [UR11], R15 ;  /* 0x0000000fff0075a7 */ /* 0x000062000802014b */
[----:B------:R-:W-:Y:S05]  /*1b60*/  @!P2 BRA `(.L_x_20) ;  /* 0x000000000004a947 */ /* 0x000fea0003800000 */
[----:B------:R-:W-:Y:S01]  /*1b70*/  BPT.TRAP 0x1 ;  /* 0x000000040000795c */ /* 0x000fe20000300000 */
.L_x_20:
[C---:B------:R-:W-:Y:S02]  /*1b80*/  IMAD.SHL.U32 R9, R0.reuse, 0x20, RZ ;  /* 0x0000002000097824 */ /* 0x040fe400078e00ff */
[C---:B------:R-:W-:Y:S02]  /*1b90*/  IMAD.SHL.U32 R202, R0.reuse, 0x200, RZ ;  /* 0x0000020000ca7824 */ /* 0x040fe400078e00ff */
[----:B------:R-:W-:Y:S01]  /*1ba0*/  IMAD.SHL.U32 R204, R0, 0x10, RZ ;  /* 0x0000001000cc7824 */ /* 0x000fe200078e00ff */
[----:B------:R-:W-:-:S04]  /*1bb0*/  LOP3.LUT R9, R9, 0x1c00, RZ, 0xc0, !PT ;  /* 0x00001c0009097812 */ /* 0x000fc800078ec0ff */
[----:B------:R-:W-:Y:S01]  /*1bc0*/  LOP3.LUT R9, R9, 0x200, R202, 0xf8, !PT ;  /* 0x0000020009097812 */ /* 0x000fe200078ef8ca */
[----:B------:R-:W-:-:S03]  /*1bd0*/  IMAD.U32 R202, RZ, RZ, UR10 ;  /* 0x0000000affca7e24 */ /* 0x000fc6000f8e00ff */
[----:B------:R-:W-:-:S04]  /*1be0*/  LOP3.LUT R9, R9, 0x1c0, R204, 0xf8, !PT ;  /* 0x000001c009097812 */ /* 0x000fc800078ef8cc */
[----:B------:R-:W-:-:S04]  /*1bf0*/  LOP3.LUT R9, R9, 0x20, R204, 0xf8, !PT ;  /* 0x0000002009097812 */ /* 0x000fc800078ef8cc */
[----:B------:R-:W-:-:S05]  /*1c00*/  SHF.R.U32.HI R9, RZ, 0x3, R9 ;  /* 0x00000003ff097819 */ /* 0x000fca0000011609 */
[----:B------:R-:W-:Y:S01]  /*1c10*/  IMAD R9, R202, 0x400, R9 ;  /* 0x00000400ca097824 */ /* 0x000fe200078e0209 */
[----:B-1----:R-:W-:Y:S06]  /*1c20*/  @P1 BRA `(.L_x_21) ;  /* 0x0000000000081947 */ /* 0x002fec0003800000 */
[----:B------:R-:W1:Y:S02]  /*1c30*/  SYNCS.PHASECHK.TRANS64.TRYWAIT P1, [UR11], R15 ;  /* 0x0000000fff0075a7 */ /* 0x000e64000802014b */
[----:B-1----:R-:W-:Y:S05]  /*1c40*/  @!P1 BRA `(.L_x_22) ;  /* 0x0000007c00249947 */ /* 0x002fea0003800000 */
.L_x_21:
[----:B------:R-:W3:Y:S01]  /*1c50*/  LDS R91, [R9+UR18+0x33200] ;  /* 0x03320012095b7984 */ /* 0x000ee20008000800 */
[----:B------:R-:W-:Y:S02]  /*1c60*/  UIADD3 UR11, UR18, 0x11200, URZ ;  /* 0x00011200120b7890 */ /* 0x000fe4000fffe03f */
[----:B------:R-:W-:Y:S02]  /*1c70*/  USEL UR7, UR7, URZ, !UP0 ;  /* 0x0000003f07077287 */ /* 0x000fe4000c000000 */
[----:B------:R-:W-:Y:S02]  /*1c80*/  USHF.R.U32.HI UR11, URZ, 0x4, UR11 ;  /* 0x000000043f0b7899 */ /* 0x000fe4000801160b */
[----:B------:R-:W-:Y:S02]  /*1c90*/  ULOP3.LUT UR12, UR9, 0x10000, URZ, 0xfc, !UPT ;  /* 0x00010000090c7892 */ /* 0x000fe4000f8efc3f */
[----:B------:R-:W-:Y:S02]  /*1ca0*/  ULOP3.LUT UR11, UR11, 0x3fff, URZ, 0xc0, !UPT ;  /* 0x00003fff0b0b7892 */ /* 0x000fe4000f8ec03f */
[----:B------:R-:W-:-:S02]  /*1cb0*/  UISETP.NE.U32.AND UP0, UPT, UR7, URZ, UPT ;  /* 0x0000003f0700728c */ /* 0x000fc4000bf05070 */
[----:B------:R-:W-:Y:S02]  /*1cc0*/  ULOP3.LUT UR11, UR11, 0x10000, URZ, 0xfc, !UPT ;  /* 0x000100000b0b7892 */ /* 0x000fe4000f8efc3f */
[----:B------:R-:W-:Y:S02]  /*1cd0*/  ULEA UR12, UR10, UR12, 0x8 ;  /* 0x0000000c0a0c7291 */ /* 0x000fe4000f8e403f */
[----:B------:R-:W-:Y:S01]  /*1ce0*/  ULEA UR14, UR10, UR11, 0x9 ;  /* 0x0000000b0a0e7291 */ /* 0x000fe2000f8e483f */
[----:B------:R-:W-:Y:S01]  /*1cf0*/  UMOV UR13, 0xc0000010 ;  /* 0xc0000010000d7882 */ /* 0x000fe20000000000 */
[----:B------:R-:W-:Y:S01]  /*1d00*/  UMOV UR15, 0x80000020 ;  /* 0x80000020000f7882 */ /* 0x000fe20000000000 */
[----:B------:R-:W-:Y:S01]  /*1d10*/  UIADD3 UR6, UR6, 0x1, URZ ;  /* 0x0000000106067890 */ /* 0x000fe2000fffe03f */
[----:B---3--:R-:W-:-:S06]  /*1d20*/  WARPGROUP.ARRIVE ;  /* 0x00000000000079c5 */ /* 0x008fcc0000000000 */
[----:B------:R-:W-:Y:S01]  /*1d30*/  QGMMA.SP.64x128x64.F32.E4M3.E4M3 R24, gdesc[UR12], R24, UP0, R91, gsb0 ;  /* 0x05e05b000c1879f3 */ /* 0x000fe2000b800a18 */
[----:B------:R-:W-:-:S04]  /*1d40*/  UISETP.NE.AND UP0, UPT, UR6, UR19, UPT ;  /* 0x000000130600728c */ /* 0x000fc8000bf05270 */
[----:B------:R-:W-:-:S04]  /*1d50*/  USEL UR7, URZ, 0x1, UP0 ;  /* 0x000000013f077887 */ /* 0x000fc80008000000 */
[----:B------:R-:W-:-:S06]  /*1d60*/  UISETP.NE.AND UP0, UPT, UR7, URZ, UPT ;  /* 0x0000003f0700728c */ /* 0x000fcc000bf05270 */
[----:B------:R-:W-:Y:S01]  /*1d70*/  PLOP3.LUT P1, PT, PT, PT, UP0, 0x80, 0x0 ;  /* 0x000000000000781c */ /* 0x000fe20003f2f008 */
[----:B------:R-:W-:-:S12]  /*1d80*/  WARPGROUP.DEPBAR.LE gsb0, 0x0 ;  /* 0x00008000000079c5 */ /* 0x000fd80000010000 */
[----:B------:R-:W-:Y:S05]  /*1d90*/  @!P1 BRA `(.L_x_23) ;  /* 0x0000000400089947 */ /* 0x000fea0003800000 */
[----:B------:R-:W-:Y:S01]  /*1da0*/  FADD R17, R24, R17 ;  /* 0x0000001118117221 */ /* 0x000fe20000000000 */
[----:B------:R-:W-:-:S01]  /*1db0*/  FADD R196, R25, R196 ;  /* 0x000000c419c47221 */ /* 0x000fc20000000000 */
        /* <DEDUP_REMOVED lines=62> */
[----:B------:R-:W-:-:S02]  /*21a0*/  WARPGROUP.DEPBAR.LE gsb0, 0x0 ;  /* 0x00008000000079c5 */ /* 0x000fc40000010000 */
[----:B------:R-:W-:-:S05]  /*21b0*/  UMOV UR6, URZ ;  /* 0x0000003f00067c82 */ /* 0x000fca0008000000 */
.L_x_23:
[----:B------:R-:W-:Y:S05]  /*21c0*/  @!P2 BRA `(.L_x_24) ;  /* 0x000000000004a947 */ /* 0x000fea0003800000 */
[----:B------:R-:W-:Y:S01]  /*21d0*/  BPT.TRAP 0x1 ;  /* 0x000000040000795c */ /* 0x000fe20000300000 */
.L_x_24:
[----:B------:R-:W-:Y:S02]  /*21e0*/  @P0 LEA R9, R8, UR18, 0x3 ;  /* 0x0000001208090c11 */ /* 0x000fe4000f8e18ff */
[----:B------:R-:W-:-:S03]  /*21f0*/  ISETP.GT.U32.AND P1, PT, R4, 0x1, PT ;  /* 0x000000010400780c */ /* 0x000fc60003f24070 */
[----:B-1----:R-:W-:-:S05]  /*2200*/  @P0 VIADD R202, R9, 0x88 ;  /* 0x0000008809ca0836 */ /* 0x002fca0000000000 */
[----:B------:R-:W-:-:S04]  /*2210*/  @P0 PRMT R202, R5, 0x654, R202 ;  /* 0x0000065405ca0816 */ /* 0x000fc800000000ca */
[----:B------:R1:W-:Y:S01]  /*2220*/  @P0 SYNCS.ARRIVE.TRANS64.RED.A1T0 RZ, [R202+URZ], RZ ;  /* 0x000000ffcaff09a7 */ /* 0x0003e2000810043f */
[----:B------:R-:W-:Y:S05]  /*2230*/  @P1 BRA `(.L_x_25) ;  /* 0x0000000000041947 */ /* 0x000fea0003800000 */
[----:B------:R-:W-:Y:S01]  /*2240*/  BPT.TRAP 0x1 ;  /* 0x000000040000795c */ /* 0x000fe20000300000 */
.L_x_25:
[----:B------:R-:W-:Y:S01]  /*2250*/  UIADD3 UR10, UR10, 0x1, URZ ;  /* 0x000000010a0a7890 */ /* 0x000fe2000fffe03f */
[C---:B------:R-:W-:Y:S01]  /*2260*/  ISETP.GT.AND P2, PT, R7.reuse, 0x1, PT ;  /* 0x000000010700780c */ /* 0x040fe20003f44270 */
[----:B------:R-:W-:Y:S02]  /*2270*/  VIADD R8, R8, 0x1 ;  /* 0x0000000108087836 */ /* 0x000fe40000000000 */
[----:B------:R-:W-:Y:S01]  /*2280*/  UISETP.NE.AND UP1, UPT, UR10, 0x11, UPT ;  /* 0x000000110a00788c */ /* 0x000fe2000bf25270 */
[----:B------:R-:W-:Y:S02]  /*2290*/  VIADD R7, R7, 0xffffffff ;  /* 0xffffffff07077836 */ /* 0x000fe40000000000 */
[C---:B------:R-:W-:Y:S01]  /*22a0*/  ISETP.NE.AND P1, PT, R8.reuse, 0x11, PT ;  /* 0x000000110800780c */ /* 0x040fe20003f25270 */
[----:B------:R-:W-:Y:S02]  /*22b0*/  USEL UR7, URZ, 0x1, UP1 ;  /* 0x000000013f077887 */ /* 0x000fe40008800000 */
[----:B------:R-:W-:Y:S01]  /*22c0*/  USEL UR10, UR10, URZ, UP1 ;  /* 0x0000003f0a0a7287 */ /* 0x000fe20008800000 */
[----:B------:R-:W-:-:S03]  /*22d0*/  SEL R8, R8, RZ, P1 ;  /* 0x000000ff08087207 */ /* 0x000fc60000800000 */
[----:B------:R-:W-:Y:S01]  /*22e0*/  LOP3.LUT R23, R23, UR7, RZ, 0x3c, !PT ;  /* 0x0000000717177c12 */ /* 0x000fe2000f8e3cff */
[----:B------:R-:W-:Y:S01]  /*22f0*/  UMOV UR7, 0x1 ;  /* 0x0000000100077882 */ /* 0x000fe20000000000 */
[----:B------:R-:W-:Y:S06]  /*2300*/  @P2 BRA `(.L_x_26) ;  /* 0xfffffff400f02947 */ /* 0x000fec000383ffff */
.L_x_18:
[----:B------:R-:W-:Y:S01]  /*2310*/  LOP3.LUT R7, R0, 0x60, RZ, 0xc0, !PT ;  /* 0x0000006000077812 */ /* 0x000fe200078ec0ff */
[----:B------:R-:W2:Y:S01]  /*2320*/  LDC R91, c[0x0][0x288] ;  /* 0x0000a200ff5b7b82 */ /* 0x000ea20000000800 */
[----:B------:R-:W-:Y:S01]  /*2330*/  SHF.R.U32.HI R8, RZ, 0x2, R0 ;  /* 0x00000002ff087819 */ /* 0x000fe20000011600 */
[----:B------:R-:W-:Y:S01]  /*2340*/  UISETP.NE.AND UP2, UPT, UR6, URZ, UPT ;  /* 0x0000003f0600728c */ /* 0x000fe2000bf45270 */
[----:B------:R-:W-:Y:S01]  /*2350*/  SHF.R.U32.HI R7, RZ, 0x5, R7 ;  /* 0x00000005ff077819 */ /* 0x000fe20000011607 */
[----:B------:R-:W-:Y:S01]  /*2360*/  UIADD3 UR5, UR8, UR5, URZ ;  /* 0x0000000508057290 */ /* 0x000fe2000fffe03f */
[----:B------:R-:W-:Y:S01]  /*2370*/  LOP3.LUT R8, R8, 0x7, RZ, 0xc0, !PT ;  /* 0x0000000708087812 */ /* 0x000fe200078ec0ff */
[----:B------:R-:W-:Y:S01]  /*2380*/  IMAD.SHL.U32 R204, R12, 0x80, RZ ;  /* 0x000000800ccc7824 */ /* 0x000fe200078e00ff */
[----:B------:R-:W-:Y:S01]  /*2390*/  LOP3.LUT R9, R10, 0x1, RZ, 0xc0, !PT ;  /* 0x000000010a097812 */ /* 0x000fe200078ec0ff */
[C---:B0--3--:R-:W-:Y:S01]  /*23a0*/  IMAD.SHL.U32 R15, R7.reuse, 0x10, RZ ;  /* 0x00000010070f7824 */ /* 0x049fe200078e00ff */
[----:B------:R-:W-:Y:S01]  /*23b0*/  USEL UR9, URZ, 0x1, !UP2 ;  /* 0x000000013f097887 */ /* 0x000fe2000d000000 */
[----:B-1----:R-:W-:Y:S01]  /*23c0*/  IMAD R202, R7, -0x10, -R8 ;  /* 0xfffffff007ca7824 */ /* 0x002fe200078e0a08 */
[----:B------:R-:W-:Y:S01]  /*23d0*/  SHF.R.U32.HI R7, RZ, 0x1, R0 ;  /* 0x00000001ff077819 */ /* 0x000fe20000011600 */
[----:B------:R-:W-:Y:S01]  /*23e0*/  UISETP.GT.U32.AND UP0, UPT, UR5, 0x10, UPT ;  /* 0x000000100500788c */ /* 0x000fe2000bf04070 */
[----:B------:R-:W-:Y:S01]  /*23f0*/  LOP3.LUT R8, R15, 0xfffffff0, R8, 0xe2, !PT ;  /* 0xfffffff00f087812 */ /* 0x000fe200078ee208 */
[----:B------:R-:W-:Y:S01]  /*2400*/  IMAD R9, R9, -0x40, R202 ;  /* 0xffffffc009097824 */ /* 0x000fe200078e02ca */
[----:B------:R-:W-:Y:S01]  /*2410*/  SHF.R.S32.HI R23, RZ, 0x1f, R11 ;  /* 0x0000001fff177819 */ /* 0x000fe2000001140b */
[----:B------:R-:W-:Y:S01]  /*2420*/  IMAD.SHL.U32 R202, R6, 0x80, RZ ;  /* 0x0000008006ca7824 */ /* 0x000fe200078e00ff */
[----:B------:R-:W-:Y:S01]  /*2430*/  LOP3.LUT R7, R8, 0x40, R7, 0xf8, !PT ;  /* 0x0000004008077812 */ /* 0x000fe200078ef807 */
[----:B------:R-:W-:Y:S01]  /*2440*/  ULDC UR7, c[0x0][0x284] ;  /* 0x0000a10000077ab9 */ /* 0x000fe20000000800 */
[----:B------:R-:W-:Y:S01]  /*2450*/  LOP3.LUT R8, R0, 0x3, RZ, 0xc0, !PT ;  /* 0x0000000300087812 */ /* 0x000fe200078ec0ff */
[----:B------:R-:W-:Y:S01]  /*2460*/  UISETP.LT.U32.AND UP0, UPT, UR8, 0x11, UP0 ;  /* 0x000000110800788c */ /* 0x000fe20008701070 */
[----:B------:R-:W-:Y:S01]  /*2470*/  LOP3.LUT R6, R7, R202, RZ, 0xfc, !PT ;  /* 0x000000ca07067212 */ /* 0x000fe200078efcff */
[----:B------:R-:W-:Y:S01]  /*2480*/  ULDC.64 UR10, c[0x0][0x6d0] ;  /* 0x0001b400000a7ab9 */ /* 0x000fe20000000a00 */
[----:B------:R-:W-:Y:S01]  /*2490*/  ISETP.NE.AND P2, PT, RZ, UR9, PT ;  /* 0x00000009ff007c0c */ /* 0x000fe2000bf45270 */
[----:B------:R-:W-:Y:S01]  /*24a0*/  UISETP.GE.U32.AND UP1, UPT, UR8, 0x11, UPT ;  /* 0x000000110800788c */ /* 0x000fe2000bf26070 */
[--C-:B------:R-:W-:Y:S01]  /*24b0*/  SHF.R.S32.HI R7, RZ, 0x1f, R6.reuse ;  /* 0x0000001fff077819 */ /* 0x100fe20000011406 */
[----:B------:R-:W-:Y:S01]  /*24c0*/  IMAD R206, R23, UR10, RZ ;  /* 0x0000000a17ce7c24 */ /* 0x000fe2000f8e02ff */
[----:B--2---:R-:W-:Y:S01]  /*24d0*/  ISETP.GE.AND P1, PT, R204, R91, PT ;  /* 0x0000005bcc00720c */ /* 0x004fe20003f26270 */
[----:B------:R-:W-:Y:S01]  /*24e0*/  IMAD R91, R8, -0x2, R91 ;  /* 0xfffffffe085b7824 */ /* 0x000fe200078e025b */
[C---:B------:R-:W-:Y:S01]  /*24f0*/  IADD3 R15, -R202.reuse, UR7, R9 ;  /* 0x00000007ca0f7c10 */ /* 0x040fe2000fffe109 */
[----:B------:R-:W-:Y:S01]  /*2500*/  IMAD.WIDE.U32 R8, R11, UR10, R6 ;  /* 0x0000000a0b087c25 */ /* 0x000fe2000f8e0006 */
[----:B------:R-:W-:Y:S01]  /*2510*/  ISETP.GE.OR P1, PT, R202, UR7, P1 ;  /* 0x00000007ca007c0c */ /* 0x000fe20008f26670 */
[----:B------:R-:W-:-:S02]  /*2520*/  UIMAD.WIDE.U32 UR6, UR5, -0xf0f0f0f, URZ ;  /* 0xf0f0f0f1050678a5 */ /* 0x000fc4000f8e003f */
[----:B------:R-:W-:Y:S01]  /*2530*/  USEL UR10, URZ, 0x1, !UP0 ;  /* 0x000000013f0a7887 */ /* 0x000fe2000c000000 */
[----:B------:R-:W-:Y:S01]  /*2540*/  IMAD R95, R11, UR11, R206 ;  /* 0x0000000b0b5f7c24 */ /* 0x000fe2000f8e02ce */
[----:B------:R-:W-:Y:S01]  /*2550*/  USHF.R.U32.HI UR6, URZ, 0x4, UR7 ;  /* 0x000000043f067899 */ /* 0x000fe20008011607 */
[----:B------:R-:W-:Y:S01]  /*2560*/  IMAD.MOV.U32 R93, RZ, RZ, R19 ;  /* 0x000000ffff5d7224 */ /* 0x000fe200078e0013 */
[----:B------:R-:W-:Y:S01]  /*2570*/  ULOP3.LUT UR4, UR4, UR10, URZ, 0x3c, !UPT ;  /* 0x0000000a04047292 */ /* 0x000fe2000f8e3c3f */
[----:B------:R-:W-:Y:S01]  /*2580*/  IMAD.IADD R95, R9, 0x1, R95 ;  /* 0x00000001095f7824 */ /* 0x000fe200078e025f */
[----:B------:R-:W-:Y:S01]  /*2590*/  UIMAD UR5, UR6, -0x11, UR5 ;  /* 0xffffffef060578a4 */ /* 0x000fe2000f8e0205 */
[----:B------:R-:W-:Y:S01]  /*25a0*/  IMAD.MOV.U32 R19, RZ, RZ, R17 ;  /* 0x000000ffff137224 */ /* 0x000fe200078e0011 */
[----:B------:R-:W-:Y:S01]  /*25b0*/  @UP1 ULOP3.LUT UR4, UR4, 0x1, UR6, 0x78, !UPT ;  /* 0x0000000104041892 */ /* 0x000fe2000f8e7806 */
[----:B------:R-:W-:Y:S11]  /*25c0*/  @!P2 BRA `(.L_x_27) ;  /* 0x000000040004a947 */ /* 0x000ff60003800000 */
[----:B------:R-:W-:Y:S01]  /*25d0*/  FADD R19, R24, R19 ;  /* 0x0000001318137221 */ /* 0x000fe20000000000 */
        /* <DEDUP_REMOVED lines=63> */
[----:B------:R-:W-:-:S06]  /*29d0*/  WARPGROUP.DEPBAR.LE gsb0, 0x0 ;  /* 0x00008000000079c5 */ /* 0x000fcc0000010000 */
.L_x_27:
[----:B------:R-:W-:Y:S02]  /*29e0*/  WARPGROUP.DEPBAR.LE gsb0, 0x0 ;  /* 0x00008000000079c5 */ /* 0x000fe40000010000 */
[----:B------:R-:W-:Y:S02]  /*29f0*/  IMAD.MOV.U32 R24, RZ, RZ, R8 ;  /* 0x000000ffff187224 */ /* 0x000fe400078e0008 */
[----:B------:R-:W-:Y:S02]  /*2a00*/  IMAD.MOV.U32 R25, RZ, RZ, R95 ;  /* 0x000000ffff197224 */ /* 0x000fe400078e005f */
[----:B------:R-:W-:Y:S02]  /*2a10*/  IMAD.IADD R9, R91, 0x1, -R204 ;  /* 0x000000015b097824 */ /* 0x000fe400078e0acc */
[----:B------:R-:W-:Y:S01]  /*2a20*/  IMAD.MOV.U32 R8, RZ, RZ, -0x1 ;  /* 0xffffffffff087424 */ /* 0x000fe200078e00ff */
[----:B------:R-:W-:Y:S06]  /*2a30*/  @P1 BRA `(.L_x_28) ;  /* 0x0000004800901947 */ /* 0x000fec0003800000 */
[----:B------:R-:W0:Y:S01]  /*2a40*/  LDC.64 R26, c[0x0][0x6c8] ;  /* 0x0001b200ff1a7b82 */ /* 0x000e220000000a00 */
[----:B----45:R-:W-:Y:S01]  /*2a50*/  FSETP.NEU.AND P2, PT, R14, RZ, PT ;  /* 0x000000ff0e00720b */ /* 0x030fe20003f4d000 */
[----:B------:R-:W-:Y:S01]  /*2a60*/  IMAD.WIDE R28, R12, 0x80, RZ ;  /* 0x000000800c1c7825 */ /* 0x000fe200078e02ff */
[----:B------:R-:W-:Y:S01]  /*2a70*/  ISETP.GT.AND P1, PT, R9, RZ, PT ;  /* 0x000000ff0900720c */ /* 0x000fe20003f24270 */
[----:B------:R-:W-:Y:S02]  /*2a80*/  BSSY B0, `(.L_x_28) ;  /* 0x000049f000007945 */ /* 0x000fe40003800000 */
[----:B------:R-:W-:Y:S01]  /*2a90*/  IMAD.SHL.U32 R17, R0, 0x2, RZ ;  /* 0x0000000200117824 */ /* 0x000fe200078e00ff */
[----:B------:R-:W-:-:S04]  /*2aa0*/  ISETP.GT.AND P5, PT, R15, RZ, P1 ;  /* 0x000000ff0f00720c */ /* 0x000fc80000fa4270 */
[----:B------:R-:W-:Y:S01]  /*2ab0*/  LOP3.LUT R39, R28, 0x6, R17, 0xf8, !PT ;  /* 0x000000061c277812 */ /* 0x000fe200078ef811 */
[----:B0-----:R-:W-:-:S04]  /*2ac0*/  IMAD R12, R29, R26, RZ ;  /* 0x0000001a1d0c7224 */ /* 0x001fc800078e02ff */
[----:B------:R-:W-:-:S04]  /*2ad0*/  IMAD.WIDE.U32 R36, R39, R26, R24 ;  /* 0x0000001a27247225 */ /* 0x000fc800078e0018 */
[----:B------:R-:W-:-:S04]  /*2ae0*/  IMAD R17, R39, R27, R12 ;  /* 0x0000001b27117224 */ /* 0x000fc800078e020c */
[----:B------:R-:W-:Y:S01]  /*2af0*/  IMAD.IADD R43, R37, 0x1, R17 ;  /* 0x00000001252b7824 */ /* 0x000fe200078e0211 */
[----:B------:R-:W-:Y:S06]  /*2b00*/  @!P2 BRA `(.L_x_29) ;  /* 0x0000003000dca947 */ /* 0x000fec0003800000 */
[----:B------:R-:W-:Y:S01]  /*2b10*/  ULDC.64 UR6, c[0x0][0x6b8] ;  /* 0x0001ae0000067ab9 */ /* 0x000fe20000000a00 */
[----:B------:R-:W-:Y:S01]  /*2b20*/  ULDC.64 UR12, c[0x0][0x6b0] ;  /* 0x0001ac00000c7ab9 */ /* 0x000fe20000000a00 */
[----:B------:R-:W-:Y:S01]  /*2b30*/  IMAD R12, R23, UR6, RZ ;  /* 0x00000006170c7c24 */ /* 0x000fe2000f8e02ff */
[----:B------:R-:W-:Y:S01]  /*2b40*/  ULDC.64 UR14, c[0x0][0x6a8] ;  /* 0x0001aa00000e7ab9 */ /* 0x000fe20000000a00 */
[C---:B------:R-:W-:Y:S01]  /*2b50*/  IMAD.WIDE.U32 R30, R11.reuse, UR6, R6 ;  /* 0x000000060b1e7c25 */ /* 0x040fe2000f8e0006 */
[----:B------:R-:W0:Y:S01]  /*2b60*/  LDC.64 R34, c[0x0][0x6b0] ;  /* 0x0001ac00ff227b82 */ /* 0x000e220000000a00 */
[----:B------:R-:W-:Y:S02]  /*2b70*/  ULDC.64 UR10, c[0x0][0x6c0] ;  /* 0x0001b000000a7ab9 */ /* 0x000fe40000000a00 */
[----:B------:R-:W-:Y:S02]  /*2b80*/  IMAD R41, R11, UR7, R12 ;  /* 0x000000070b297c24 */ /* 0x000fe4000f8e020c */
[----:B------:R-:W-:-:S02]  /*2b90*/  IMAD R28, R29, UR12, RZ ;  /* 0x0000000c1d1c7c24 */ /* 0x000fc4000f8e02ff */
[----:B------:R-:W-:Y:S02]  /*2ba0*/  IMAD.IADD R31, R31, 0x1, R41 ;  /* 0x000000011f1f7824 */ /* 0x000fe400078e0229 */
[C---:B------:R-:W-:Y:S02]  /*2bb0*/  IMAD R37, R39.reuse, UR13, R28 ;  /* 0x0000000d27257c24 */ /* 0x040fe4000f8e021c */
[----:B------:R-:W-:-:S04]  /*2bc0*/  IMAD.WIDE.U32 R24, R39, UR12, R30 ;  /* 0x0000000c27187c25 */ /* 0x000fc8000f8e001e */
[----:B------:R-:W-:Y:S01]  /*2bd0*/  IMAD.IADD R17, R25, 0x1, R37 ;  /* 0x0000000119117824 */ /* 0x000fe200078e0225 */
[----:B------:R-:W-:-:S04]  /*2be0*/  LEA R28, P2, R24, UR14, 0x2 ;  /* 0x0000000e181c7c11 */ /* 0x000fc8000f8410ff */
[----:B------:R-:W-:-:S05]  /*2bf0*/  LEA.HI.X R29, R24, UR15, R17, 0x2, P2 ;  /* 0x0000000f181d7c11 */ /* 0x000fca00090f1411 */
[----:B------:R-:W2:Y:S01]  /*2c00*/  @P5 LDG.E.LTC128B R17, desc[UR16][R28.64] ;  /* 0x000000101c115981 */ /* 0x000ea2000c1e1920 */
[C---:B------:R-:W-:Y:S01]  /*2c10*/  LEA R24, P2, R36.reuse, UR10, 0x2 ;  /* 0x0000000a24187c11 */ /* 0x040fe2000f8410ff */
[C---:B------:R-:W-:Y:S01]  /*2c20*/  IMAD.WIDE.U32 R32, R39.reuse, UR12, R6 ;  /* 0x0000000c27207c25 */ /* 0x040fe2000f8e0006 */
[----:B------:R-:W-:Y:S02]  /*2c30*/  BSSY B1, `(.L_x_30) ;  /* 0x0000015000017945 */ /* 0x000fe40003800000 */
[----:B------:R-:W-:Y:S01]  /*2c40*/  LEA.HI.X R25, R36, UR11, R43, 0x2, P2 ;  /* 0x0000000b24197c11 */ /* 0x000fe200090f142b */
[----:B0-----:R-:W-:Y:S01]  /*2c50*/  IMAD.WIDE.U32 R38, R39, UR12, R34 ;  /* 0x0000000c27267c25 */ /* 0x001fe2000f8e0022 */
[----:B------:R-:W-:-:S03]  /*2c60*/  ISETP.GT.AND P2, PT, R9, 0x1, PT ;  /* 0x000000010900780c */ /* 0x000fc60003f44270 */
[C---:B------:R-:W-:Y:S01]  /*2c70*/  IMAD.IADD R45, R37.reuse, 0x1, R39 ;  /* 0x00000001252d7824 */ /* 0x040fe200078e0227 */
[----:B------:R-:W-:Y:S01]  /*2c80*/  IADD3 R23, P4, R30, R38, RZ ;  /* 0x000000261e177210 */ /* 0x000fe20007f9e0ff */
[----:B------:R-:W-:-:S03]  /*2c90*/  IMAD.IADD R33, R37, 0x1, R33 ;  /* 0x0000000125217824 */ /* 0x000fc600078e0221 */
[----:B------:R-:W-:Y:S01]  /*2ca0*/  LEA R30, P6, R23, UR14, 0x2 ;  /* 0x0000000e171e7c11 */ /* 0x000fe2000f8c10ff */
[----:B------:R-:W-:-:S04]  /*2cb0*/  IMAD.WIDE.U32 R34, R11, UR6, R32 ;  /* 0x000000060b227c25 */ /* 0x000fc8000f8e0020 */
[----:B--2---:R-:W-:-:S04]  /*2cc0*/  FMUL R12, R17, R14 ;  /* 0x0000000e110c7220 */ /* 0x004fc80000400000 */
[----:B------:R-:W-:Y:S01]  /*2cd0*/  FFMA R43, R19, R13, R12 ;  /* 0x0000000d132b7223 */ /* 0x000fe2000000000c */
[----:B------:R-:W-:Y:S01]  /*2ce0*/  IMAD.X R12, R45, 0x1, R31, P4 ;  /* 0x000000012d0c7824 */ /* 0x000fe200020e061f */
[----:B------:R-:W-:Y:S01]  /*2cf0*/  LEA R32, P4, R26, R24, 0x2 ;  /* 0x000000181a207211 */ /* 0x000fe200078810ff */
[----:B------:R-:W-:Y:S02]  /*2d00*/  IMAD.IADD R19, R41, 0x1, R35 ;  /* 0x0000000129137824 */ /* 0x000fe400078e0223 */
[----:B------:R0:W-:Y:S01]  /*2d10*/  @P5 STG.E desc[UR16][R24.64], R43 ;  /* 0x0000002b18005986 */ /* 0x0001e2000c101910 */
[----:B------:R-:W-:Y:S02]  /*2d20*/  ISETP.GT.AND P5, PT, R15, RZ, P2 ;  /* 0x000000ff0f00720c */ /* 0x000fe400017a4270 */
[----:B------:R-:W-:Y:S02]  /*2d30*/  LEA.HI.X R31, R23, UR15, R12, 0x2, P6 ;  /* 0x0000000f171f7c11 */ /* 0x000fe4000b0f140c */
[----:B------:R-:W-:-:S04]  /*2d40*/  LEA R36, P6, R34, UR14, 0x2 ;  /* 0x0000000e22247c11 */ /* 0x000fc8000f8c10ff */
[----:B------:R-:W-:-:S05]  /*2d50*/  LEA.HI.X R37, R34, UR15, R19, 0x2, P6 ;  /* 0x0000000f22257c11 */ /* 0x000fca000b0f1413 */
[----:B0-----:R-:W-:Y:S05]  /*2d60*/  @!P5 BRA `(.L_x_31) ;  /* 0x000000000004d947 */ /* 0x001fea0003800000 */
[----:B------:R0:W5:Y:S02]  /*2d70*/  LDG.E.LTC128B R17, desc[UR16][R30.64] ;  /* 0x000000101e117981 */ /* 0x000164000c1e1920 */
.L_x_31:
[----:B------:R-:W-:Y:S05]  /*2d80*/  BSYNC B1 ;  /* 0x0000000000017941 */ /* 0x000fea0003800000 */
.L_x_30:
[----:B-----5:R-:W-:Y:S01]  /*2d90*/  FMUL R12, R17, R14 ;  /* 0x0000000e110c7220 */ /* 0x020fe20000400000 */
[----:B------:R-:W-:Y:S01]  /*2da0*/  LEA.HI.X R33, R26, R25, R27, 0x2, P4 ;  /* 0x000000191a217211 */ /* 0x000fe200020f141b */
[----:B------:R-:W-:Y:S01]  /*2db0*/  BSSY B1, `(.L_x_32) ;  /* 0x0000008000017945 */ /* 0x000fe20003800000 */
[----:B------:R-:W-:Y:S01]  /*2dc0*/  ISETP.GT.AND P1, PT, R15, 0x8, P1 ;  /* 0x000000080f00780c */ /* 0x000fe20000f24270 */
[----:B------:R-:W-:Y:S01]  /*2dd0*/  FFMA R19, R196, R13, R12 ;  /* 0x0000000dc4137223 */ /* 0x000fe2000000000c */
[----:B------:R-:W-:-:S04]  /*2de0*/  IADD3 R6, P6, R6, R38, RZ ;  /* 0x0000002606067210 */ /* 0x000fc80007fde0ff */
[----:B------:R1:W-:Y:S01]  /*2df0*/  @P5 STG.E desc[UR16][R32.64], R19 ;  /* 0x0000001320005986 */ /* 0x0003e2000c101910 */
[----:B------:R-:W-:-:S06]  /*2e00*/  IMAD.X R7, R7, 0x1, R45, P6 ;  /* 0x0000000107077824 */ /* 0x000fcc00030e062d */
[----:B------:R-:W-:Y:S05]  /*2e10*/  @!P1 BRA `(.L_x_33) ;  /* 0x0000000000049947 */ /* 0x000fea0003800000 */
[----:B------:R2:W5:Y:S02]  /*2e20*/  LDG.E.LTC128B R17, desc[UR16][R36.64+0x20] ;  /* 0x0000201024117981 */ /* 0x000564000c1e1920 */
.L_x_33:
[----:B------:R-:W-:Y:S05]  /*2e30*/  BSYNC B1 ;  /* 0x0000000000017941 */ /* 0x000fea0003800000 */
.L_x_32:
[----:B------:R-:W-:-:S04]  /*2e40*/  IMAD.WIDE.U32 R6, R11, UR6, R6 ;  /* 0x000000060b067c25 */ /* 0x000fc8000f8e0006 */
[----:B-----5:R-:W-:Y:S01]  /*2e50*/  FMUL R12, R17, R14 ;  /* 0x0000000e110c7220 */ /* 0x020fe20000400000 */
[----:B------:R-:W-:Y:S01]  /*2e60*/  ISETP.GT.AND P2, PT, R15, 0x8, P2 ;  /* 0x000000080f00780c */ /* 0x000fe20001744270 */
[----:B------:R-:W-:Y:S01]  /*2e70*/  USHF.L.U64.HI UR10, UR12, 0x5, UR13 ;  /* 0x000000050c0a7899 */ /* 0x000fe2000801020d */
[----:B------:R-:W-:Y:S01]  /*2e80*/  IMAD.IADD R7, R41, 0x1, R7 ;  /* 0x0000000129077824 */ /* 0x000fe200078e0207 */
[C---:B------:R-:W-:Y:S01]  /*2e90*/  LEA R34, P6, R6.reuse, UR14, 0x2 ;  /* 0x0000000e06227c11 */ /* 0x040fe2000f8c10ff */
[----:B------:R-:W-:Y:S01]  /*2ea0*/  FFMA R93, R93, R13, R12 ;  /* 0x0000000d5d5d7223 */ /* 0x000fe2000000000c */
[----:B------:R-:W-:Y:S01]  /*2eb0*/  ISETP.GT.AND P4, PT, R9, 0x8, PT ;  /* 0x000000080900780c */ /* 0x000fe20003f84270 */
[----:B------:R-:W-:Y:S01]  /*2ec0*/  USHF.L.U32 UR9, UR12, 0x5, URZ ;  /* 0x000000050c097899 */ /* 0x000fe2000800063f */
[----:B------:R-:W-:Y:S01]  /*2ed0*/  LEA.HI.X R35, R6, UR15, R7, 0x2, P6 ;  /* 0x0000000f06237c11 */ /* 0x000fe2000b0f1407 */
[----:B------:R-:W-:Y:S01]  /*2ee0*/  @P1 IMAD.MOV.U32 R6, RZ, RZ, R24 ;  /* 0x000000ffff061224 */ /* 0x000fe200078e0018 */
[----:B------:R-:W-:Y:S01]  /*2ef0*/  BSSY B1, `(.L_x_34) ;  /* 0x0000006000017945 */ /* 0x000fe20003800000 */
[----:B------:R-:W-:Y:S01]  /*2f00*/  @P1 IMAD.MOV.U32 R7, RZ, RZ, R25 ;  /* 0x000000ffff071224 */ /* 0x000fe200078e0019 */
[----:B------:R-:W-:-:S04]  /*2f10*/  ISETP.GT.AND P5, PT, R15, RZ, P4 ;  /* 0x000000ff0f00720c */ /* 0x000fc800027a4270 */
[----:B------:R3:W-:Y:S01]  /*2f20*/  @P1 STG.E desc[UR16][R6.64+0x20], R93 ;  /* 0x0000205d06001986 */ /* 0x0007e2000c101910 */
[----:B------:R-:W-:Y:S08]  /*2f30*/  @!P2 BRA `(.L_x_35) ;  /* 0x000000000004a947 */ /* 0x000ff00003800000 */
[----:B------:R4:W5:Y:S02]  /*2f40*/  LDG.E.LTC128B R17, desc[UR16][R34.64+0x20] ;  /* 0x0000201022117981 */ /* 0x000964000c1e1920 */
.L_x_35:
[----:B------:R-:W-:Y:S05]  /*2f50*/  BSYNC B1 ;  /* 0x0000000000017941 */ /* 0x000fea0003800000 */
.L_x_34:
[----:B---3-5:R-:W-:Y:S01]  /*2f60*/  FMUL R7, R17, R14 ;  /* 0x0000000e11077220 */ /* 0x028fe20000400000 */
[----:B----4-:R-:W-:-:S03]  /*2f70*/  IADD3 R34, P1, R28, UR9, RZ ;  /* 0x000000091c227c10 */ /* 0x010fc6000ff3e0ff */
[----:B------:R-:W-:Y:S01]  /*2f80*/  FFMA R11, R198, R13, R7 ;  /* 0x0000000dc60b7223 */ /* 0x000fe20000000007 */
[----:B------:R-:W-:-:S04]  /*2f90*/  IADD3.X R35, R29, UR10, RZ, P1, !PT ;  /* 0x0000000a1d237c10 */ /* 0x000fc80008ffe4ff */
[----:B------:R3:W-:Y:S04]  /*2fa0*/  @P2 STG.E desc[UR16][R32.64+0x20], R11 ;  /* 0x0000200b20002986 */ /* 0x0007e8000c101910 */
[----:B------:R-:W4:Y:S01]  /*2fb0*/  @P5 LDG.E.LTC128B R17, desc[UR16][R34.64] ;  /* 0x0000001022115981 */ /* 0x000f22000c1e1920 */
[C---:B------:R-:W-:Y:S01]  /*2fc0*/  IMAD.SHL.U32 R6, R26.reuse, 0x20, RZ ;  /* 0x000000201a067824 */ /* 0x040fe200078e00ff */
[----:B------:R-:W-:Y:S01]  /*2fd0*/  SHF.L.U64.HI R7, R26, 0x5, R27 ;  /* 0x000000051a077819 */ /* 0x000fe2000001021b */
[----:B------:R-:W-:Y:S01]  /*2fe0*/  BSSY B1, `(.L_x_36) ;  /* 0x000000c000017945 */ /* 0x000fe20003800000 */
[----:B------:R-:W-:Y:S02]  /*2ff0*/  ISETP.GT.AND P1, PT, R9, 0x9, PT ;  /* 0x000000090900780c */ /* 0x000fe40003f24270 */
[----:B------:R-:W-:-:S02]  /*3000*/  IADD3 R26, P6, R6, R24, RZ ;  /* 0x00000018061a7210 */ /* 0x000fc40007fde0ff */
[----:B------:R-:W-:-:S03]  /*3010*/  ISETP.GT.AND P2, PT, R15, RZ, P1 ;  /* 0x000000ff0f00720c */ /* 0x000fc60000f44270 */
[----:B------:R-:W-:Y:S01]  /*3020*/  IMAD.X R27, R7, 0x1, R25, P6 ;  /* 0x00000001071b7824 */ /* 0x000fe200030e0619 */
[----:B--2---:R-:W-:-:S04]  /*3030*/  IADD3 R36, P6, R30, UR9, RZ ;  /* 0x000000091e247c10 */ /* 0x004fc8000ffde0ff */
[----:B------:R-:W-:Y:S01]  /*3040*/  IADD3.X R37, R31, UR10, RZ, P6, !PT ;  /* 0x0000000a1f257c10 */ /* 0x000fe2000b7fe4ff */
[----:B----4-:R-:W-:-:S04]  /*3050*/  FMUL R12, R17, R14 ;  /* 0x0000000e110c7220 */ /* 0x010fc80000400000 */
[----:B------:R-:W-:-:S05]  /*3060*/  FFMA R21, R21, R13, R12 ;  /* 0x0000000d15157223 */ /* 0x000fca000000000c */
[----:B------:R3:W-:Y:S01]  /*3070*/  @P5 STG.E desc[UR16][R26.64], R21 ;  /* 0x000000151a005986 */ /* 0x0007e2000c101910 */
[----:B------:R-:W-:Y:S05]  /*3080*/  @!P2 BRA `(.L_x_37) ;  /* 0x000000000004a947 */ /* 0x000fea0003800000 */
[----:B------:R2:W5:Y:S02]  /*3090*/  LDG.E.LTC128B R17, desc[UR16][R36.64] ;  /* 0x0000001024117981 */ /* 0x000564000c1e1920 */
.L_x_37:
[----:B------:R-:W-:Y:S05]  /*30a0*/  BSYNC B1 ;  /* 0x0000000000017941 */ /* 0x000fea0003800000 */
.L_x_36:
[----:B------:R-:W-:Y:S01]  /*30b0*/  UIADD3 UR6, UP0, UR9, 0x20, URZ ;  /* 0x0000002009067890 */ /* 0x000fe2000ff1e03f */
[----:B------:R-:W-:Y:S01]  /*30c0*/  ISETP.GT.AND P4, PT, R15, 0x8, P4 ;  /* 0x000000080f00780c */ /* 0x000fe20002784270 */
[----:B---3-5:R-:W-:Y:S01]  /*30d0*/  FMUL R11, R17, R14 ;  /* 0x0000000e110b7220 */ /* 0x028fe20000400000 */
[----:B------:R-:W-:Y:S01]  /*30e0*/  IADD3 R38, P5, R6, R32, RZ ;  /* 0x0000002006267210 */ /* 0x000fe20007fbe0ff */
[----:B------:R-:W-:Y:S01]  /*30f0*/  UIADD3.X UR7, URZ, UR10, URZ, UP0, !UPT ;  /* 0x0000000a3f077290 */ /* 0x000fe200087fe43f */
[----:B-1----:R-:W-:Y:S01]  /*3100*/  IMAD.MOV.U32 R19, RZ, RZ, R17 ;  /* 0x000000ffff137224 */ /* 0x002fe200078e0011 */
[----:B------:R-:W-:Y:S01]  /*3110*/  IADD3 R28, P6, R28, UR6, RZ ;  /* 0x000000061c1c7c10 */ /* 0x000fe2000ffde0ff */
[----:B------:R-:W-:Y:S01]  /*3120*/  FFMA R21, R200, R13, R11 ;  /* 0x0000000dc8157223 */ /* 0x000fe2000000000b */
[----:B------:R-:W-:Y:S02]  /*3130*/  IMAD.X R39, R7, 0x1, R33, P5 ;  /* 0x0000000107277824 */ /* 0x000fe400028e0621 */
[----:B------:R-:W-:-:S03]  /*3140*/  IADD3.X R29, R29, UR7, RZ, P6, !PT ;  /* 0x000000071d1d7c10 */ /* 0x000fc6000b7fe4ff */
[----:B------:R1:W-:Y:S04]  /*3150*/  @P2 STG.E desc[UR16][R38.64], R21 ;  /* 0x0000001526002986 */ /* 0x0003e8000c101910 */
[----:B------:R-:W3:Y:S01]  /*3160*/  @P4 LDG.E.LTC128B R19, desc[UR16][R28.64] ;  /* 0x000000101c134981 */ /* 0x000ee2000c1e1920 */
[----:B------:R-:W-:Y:S01]  /*3170*/  IADD3 R12, P2, R6, 0x20, RZ ;  /* 0x00000020060c7810 */ /* 0x000fe20007f5e0ff */
[----:B------:R-:W-:Y:S01]  /*3180*/  BSSY B1, `(.L_x_38) ;  /* 0x000000e000017945 */ /* 0x000fe20003800000 */
[----:B------:R-:W-:Y:S02]  /*3190*/  ISETP.GT.AND P1, PT, R15, 0x8, P1 ;  /* 0x000000080f00780c */ /* 0x000fe40000f24270 */
[----:B------:R-:W-:Y:S01]  /*31a0*/  IADD3 R24, P5, R12, R24, RZ ;  /* 0x000000180c187210 */ /* 0x000fe20007fbe0ff */
[----:B------:R-:W-:Y:S01]  /*31b0*/  IMAD.X R11, RZ, RZ, R7, P2 ;  /* 0x000000ffff0b7224 */ /* 0x000fe200010e0607 */
[----:B0-----:R-:W-:-:S02]  /*31c0*/  IADD3 R30, P6, R30, UR6, RZ ;  /* 0x000000061e1e7c10 */ /* 0x001fc4000ffde0ff */
[----:B------:R-:W-:Y:S01]  /*31d0*/  ISETP.GT.AND P2, PT, R9, 0x10, PT ;  /* 0x000000100900780c */ /* 0x000fe20003f44270 */
[----:B------:R-:W-:Y:S01]  /*31e0*/  IMAD.X R25, R11, 0x1, R25, P5 ;  /* 0x000000010b197824 */ /* 0x000fe200028e0619 */
[----:B------:R-:W-:Y:S02]  /*31f0*/  IADD3 R40, P5, R12, R32, RZ ;  /* 0x000000200c287210 */ /* 0x000fe40007fbe0ff */
[----:B------:R-:W-:Y:S01]  /*3200*/  IADD3.X R31, R31, UR7, RZ, P6, !PT ;  /* 0x000000071f1f7c10 */ /* 0x000fe2000b7fe4ff */
[----:B---3--:R-:W-:-:S04]  /*3210*/  FMUL R17, R19, R14 ;  /* 0x0000000e13117220 */ /* 0x008fc80000400000 */
[----:B------:R-:W-:-:S05]  /*3220*/  FFMA R17, R194, R13, R17 ;  /* 0x0000000dc2117223 */ /* 0x000fca0000000011 */
[----:B------:R1:W-:Y:S01]  /*3230*/  @P4 STG.E desc[UR16][R24.64], R17 ;  /* 0x0000001118004986 */ /* 0x0003e2000c101910 */
[----:B------:R-:W-:Y:S05]  /*3240*/  @!P1 BRA `(.L_x_39) ;  /* 0x0000000000049947 */ /* 0x000fea0003800000 */
[----:B------:R0:W5:Y:S02]  /*3250*/  LDG.E.LTC128B R19, desc[UR16][R30.64] ;  /* 0x000000101e137981 */ /* 0x000164000c1e1920 */
.L_x_39:
[----:B------:R-:W-:Y:S05]  /*3260*/  BSYNC B1 ;  /* 0x0000000000017941 */ /* 0x000fea0003800000 */
.L_x_38:
[----:B-1---5:R-:W-:Y:S01]  /*3270*/  FMUL R17, R19, R14 ;  /* 0x0000000e13117220 */ /* 0x022fe20000400000 */
[----:B------:R-:W-:Y:S01]  /*3280*/  IMAD.X R41, R11, 0x1, R33, P5 ;  /* 0x000000010b297824 */ /* 0x000fe200028e0621 */
[----:B------:R-:W-:Y:S01]  /*3290*/  ISETP.GT.AND P4, PT, R15, RZ, P2 ;  /* 0x000000ff0f00720c */ /* 0x000fe20001784270 */
[----:B------:R-:W-:Y:S01]  /*32a0*/  BSSY B1, `(.L_x_40) ;  /* 0x0000008000017945 */ /* 0x000fe20003800000 */
[----:B------:R-:W-:Y:S01]  /*32b0*/  FFMA R17, R192, R13, R17 ;  /* 0x0000000dc0117223 */ /* 0x000fe20000000011 */
[----:B------:R-:W-:Y:S02]  /*32c0*/  IADD3 R24, P6, R34, UR9, RZ ;  /* 0x0000000922187c10 */ /* 0x000fe4000ffde0ff */
[----:B------:R-:W-:Y:S02]  /*32d0*/  IADD3 R28, P5, R26, R6, RZ ;  /* 0x000000061a1c7210 */ /* 0x000fe40007fbe0ff */
[----:B------:R1:W-:Y:S01]  /*32e0*/  @P1 STG.E desc[UR16][R40.64], R17 ;  /* 0x0000001128001986 */ /* 0x0003e2000c101910 */
[----:B------:R-:W-:-:S05]  /*32f0*/  IADD3.X R25, R35, UR10, RZ, P6, !PT ;  /* 0x0000000a23197c10 */ /* 0x000fca000b7fe4ff */
[----:B------:R-:W-:Y:S05]  /*3300*/  @!P4 BRA `(.L_x_41) ;  /* 0x000000000004c947 */ /* 0x000fea0003800000 */
[----:B------:R3:W5:Y:S02]  /*3310*/  LDG.E.LTC128B R19, desc[UR16][R24.64] ;  /* 0x0000001018137981 */ /* 0x000764000c1e1920 */
.L_x_41:
[----:B------:R-:W-:Y:S05]  /*3320*/  BSYNC B1 ;  /* 0x0000000000017941 */ /* 0x000fea0003800000 */
.L_x_40:
[----:B------:R-:W-:Y:S01]  /*3330*/  ISETP.GT.AND P1, PT, R9, 0x11, PT ;  /* 0x000000110900780c */ /* 0x000fe20003f24270 */
[----:B------:R-:W-:Y:S02]  /*3340*/  IMAD.X R29, R27, 0x1, R7, P5 ;  /* 0x000000011b1d7824 */ /* 0x000fe400028e0607 */
[----:B-1---5:R-:W-:Y:S01]  /*3350*/  FMUL R17, R19, R14 ;  /* 0x0000000e13117220 */ /* 0x022fe20000400000 */
[----:B------:R-:W-:Y:S01]  /*3360*/  BSSY B1, `(.L_x_42) ;  /* 0x0000009000017945 */ /* 0x000fe20003800000 */
[----:B------:R-:W-:Y:S02]  /*3370*/  ISETP.GT.AND P5, PT, R15, RZ, P1 ;  /* 0x000000ff0f00720c */ /* 0x000fe40000fa4270 */
[----:B------:R-:W-:Y:S01]  /*3380*/  FFMA R17, R190, R13, R17 ;  /* 0x0000000dbe117223 */ /* 0x000fe20000000011 */
[----:B------:R-:W-:-:S04]  /*3390*/  IADD3 R32, P6, R38, R6, RZ ;  /* 0x0000000626207210 */ /* 0x000fc80007fde0ff */
[----:B------:R1:W-:Y:S01]  /*33a0*/  @P4 STG.E desc[UR16][R28.64], R17 ;  /* 0x000000111c004986 */ /* 0x0003e2000c101910 */
[----:B0-----:R-:W-:-:S04]  /*33b0*/  IADD3 R30, P4, R36, UR9, RZ ;  /* 0x00000009241e7c10 */ /* 0x001fc8000ff9e0ff */
[----:B------:R-:W-:Y:S01]  /*33c0*/  IADD3.X R31, R37, UR10, RZ, P4, !PT ;  /* 0x0000000a251f7c10 */ /* 0x000fe2000a7fe4ff */
[----:B------:R-:W-:Y:S08]  /*33d0*/  @!P5 BRA `(.L_x_43) ;  /* 0x000000000004d947 */ /* 0x000ff00003800000 */
[----:B------:R0:W5:Y:S02]  /*33e0*/  LDG.E.LTC128B R19, desc[UR16][R30.64] ;  /* 0x000000101e137981 */ /* 0x000164000c1e1920 */
.L_x_43:
[----:B------:R-:W-:Y:S05]  /*33f0*/  BSYNC B1 ;  /* 0x0000000000017941 */ /* 0x000fea0003800000 */
.L_x_42:
[----:B-1---5:R-:W-:Y:S01]  /*3400*/  FMUL R17, R19, R14 ;  /* 0x0000000e13117220 */ /* 0x022fe20000400000 */
[----:B------:R-:W-:Y:S01]  /*3410*/  IMAD.X R33, R39, 0x1, R7, P6 ;  /* 0x0000000127217824 */ /* 0x000fe200030e0607 */
[----:B------:R-:W-:Y:S01]  /*3420*/  ISETP.GT.AND P4, PT, R15, 0x8, P2 ;  /* 0x000000080f00780c */ /* 0x000fe20001784270 */
[----:B------:R-:W-:Y:S01]  /*3430*/  BSSY B1, `(.L_x_44) ;  /* 0x0000007000017945 */ /* 0x000fe20003800000 */
[----:B------:R-:W-:Y:S01]  /*3440*/  FFMA R17, R188, R13, R17 ;  /* 0x0000000dbc117223 */ /* 0x000fe20000000011 */
[----:B------:R-:W-:-:S04]  /*3450*/  IADD3 R34, P2, R34, UR6, RZ ;  /* 0x0000000622227c10 */ /* 0x000fc8000ff5e0ff */
[----:B------:R1:W-:Y:S01]  /*3460*/  @P5 STG.E desc[UR16][R32.64], R17 ;  /* 0x0000001120005986 */ /* 0x0003e2000c101910 */
[----:B------:R-:W-:-:S05]  /*3470*/  IADD3.X R35, R35, UR7, RZ, P2, !PT ;  /* 0x0000000723237c10 */ /* 0x000fca00097fe4ff */
[----:B------:R-:W-:Y:S05]  /*3480*/  @!P4 BRA `(.L_x_45) ;  /* 0x000000000004c947 */ /* 0x000fea0003800000 */
[----:B------:R4:W5:Y:S02]  /*3490*/  LDG.E.LTC128B R19, desc[UR16][R34.64] ;  /* 0x0000001022137981 */ /* 0x000964000c1e1920 */
.L_x_45:
[----:B------:R-:W-:Y:S05]  /*34a0*/  BSYNC B1 ;  /* 0x0000000000017941 */ /* 0x000fea0003800000 */
.L_x_44:
[----:B------:R-:W-:Y:S01]  /*34b0*/  IADD3 R26, P5, R12, R26, RZ ;  /* 0x0000001a0c1a7210 */ /* 0x000fe20007fbe0ff */
[----:B-1---5:R-:W-:Y:S01]  /*34c0*/  FMUL R17, R19, R14 ;  /* 0x0000000e13117220 */ /* 0x022fe20000400000 */
[----:B------:R-:W-:Y:S01]  /*34d0*/  ISETP.GT.AND P1, PT, R15, 0x8, P1 ;  /* 0x000000080f00780c */ /* 0x000fe20000f24270 */
[----:B------:R-:W-:Y:S01]  /*34e0*/  BSSY B1, `(.L_x_46) ;  /* 0x000000a000017945 */ /* 0x000fe20003800000 */
[----:B----4-:R-:W-:Y:S01]  /*34f0*/  IADD3 R34, P6, R36, UR6, RZ ;  /* 0x0000000624227c10 */ /* 0x010fe2000ffde0ff */
[----:B------:R-:W-:Y:S01]  /*3500*/  FFMA R17, R186, R13, R17 ;  /* 0x0000000dba117223 */ /* 0x000fe20000000011 */
[----:B------:R-:W-:Y:S01]  /*3510*/  IMAD.X R27, R11, 0x1, R27, P5 ;  /* 0x000000010b1b7824 */ /* 0x000fe200028e061b */
[----:B------:R-:W-:Y:S02]  /*3520*/  ISETP.GT.AND P2, PT, R9, 0x18, PT ;  /* 0x000000180900780c */ /* 0x000fe40003f44270 */
[----:B------:R-:W-:Y:S02]  /*3530*/  IADD3 R40, P5, R12, R38, RZ ;  /* 0x000000260c287210 */ /* 0x000fe40007fbe0ff */
[----:B------:R1:W-:Y:S01]  /*3540*/  @P4 STG.E desc[UR16][R26.64], R17 ;  /* 0x000000111a004986 */ /* 0x0003e2000c101910 */
[----:B------:R-:W-:-:S03]  /*3550*/  IADD3.X R35, R37, UR7, RZ, P6, !PT ;  /* 0x0000000725237c10 */ /* 0x000fc6000b7fe4ff */
[----:B------:R-:W-:Y:S07]  /*3560*/  @!P1 BRA `(.L_x_47) ;  /* 0x0000000000049947 */ /* 0x000fee0003800000 */
[----:B------:R4:W5:Y:S02]  /*3570*/  LDG.E.LTC128B R19, desc[UR16][R34.64] ;  /* 0x0000001022137981 */ /* 0x000964000c1e1920 */
.L_x_47:
[----:B------:R-:W-:Y:S05]  /*3580*/  BSYNC B1 ;  /* 0x0000000000017941 */ /* 0x000fea0003800000 */
.L_x_46:
[----:B-1---5:R-:W-:Y:S01]  /*3590*/  FMUL R17, R19, R14 ;  /* 0x0000000e13117220 */ /* 0x022fe20000400000 */
[----:B------:R-:W-:Y:S01]  /*35a0*/  IMAD.X R41, R11, 0x1, R39, P5 ;  /* 0x000000010b297824 */ /* 0x000fe200028e0627 */
[----:B------:R-:W-:Y:S01]  /*35b0*/  ISETP.GT.AND P4, PT, R15, RZ, P2 ;  /* 0x000000ff0f00720c */ /* 0x000fe20001784270 */
[----:B------:R-:W-:Y:S01]  /*35c0*/  BSSY B1, `(.L_x_48) ;  /* 0x0000008000017945 */ /* 0x000fe20003800000 */
[----:B------:R-:W-:Y:S01]  /*35d0*/  FFMA R17, R184, R13, R17 ;  /* 0x0000000db8117223 */ /* 0x000fe20000000011 */
[----:B------:R-:W-:Y:S02]  /*35e0*/  IADD3 R26, P6, R24, UR9, RZ ;  /* 0x00000009181a7c10 */ /* 0x000fe4000ffde0ff */
[----:B----4-:R-:W-:Y:S02]  /*35f0*/  IADD3 R34, P5, R28, R6, RZ ;  /* 0x000000061c227210 */ /* 0x010fe40007fbe0ff */
[----:B------:R1:W-:Y:S01]  /*3600*/  @P1 STG.E desc[UR16][R40.64], R17 ;  /* 0x0000001128001986 */ /* 0x0003e2000c101910 */
[----:B------:R-:W-:-:S05]  /*3610*/  IADD3.X R27, R25, UR10, RZ, P6, !PT ;  /* 0x0000000a191b7c10 */ /* 0x000fca000b7fe4ff */
[----:B------:R-:W-:Y:S05]  /*3620*/  @!P4 BRA `(.L_x_49) ;  /* 0x000000000004c947 */ /* 0x000fea0003800000 */
[----:B------:R4:W5:Y:S02]  /*3630*/  LDG.E.LTC128B R19, desc[UR16][R26.64] ;  /* 0x000000101a137981 */ /* 0x000964000c1e1920 */
.L_x_49:
[----:B------:R-:W-:Y:S05]  /*3640*/  BSYNC B1 ;  /* 0x0000000000017941 */ /* 0x000fea0003800000 */
.L_x_48:
        /* <DEDUP_REMOVED lines=8> */
[----:B--2---:R-:W-:-:S04]  /*36d0*/  IADD3 R36, P4, R30, UR9, RZ ;  /* 0x000000091e247c10 */ /* 0x004fc8000ff9e0ff */
[----:B------:R-:W-:Y:S01]  /*36e0*/  IADD3.X R37, R31, UR10, RZ, P4, !PT ;  /* 0x0000000a1f257c10 */ /* 0x000fe2000a7fe4ff */
[----:B------:R-:W-:Y:S08]  /*36f0*/  @!P5 BRA `(.L_x_51) ;  /* 0x000000000004d947 */ /* 0x000ff00003800000 */
[----:B------:R2:W5:Y:S02]  /*3700*/  LDG.E.LTC128B R19, desc[UR16][R36.64] ;  /* 0x0000001024137981 */ /* 0x000564000c1e1920 */
.L_x_51:
[----:B------:R-:W-:Y:S05]  /*3710*/  BSYNC B1 ;  /* 0x0000000000017941 */ /* 0x000fea0003800000 */
.L_x_50:
[----:B-1---5:R-:W-:Y:S01]  /*3720*/  FMUL R17, R19, R14 ;  /* 0x0000000e13117220 */ /* 0x022fe20000400000 */
[----:B------:R-:W-:Y:S01]  /*3730*/  IMAD.X R39, R33, 0x1, R7, P6 ;  /* 0x0000000121277824 */ /* 0x000fe200030e0607 */
[----:B------:R-:W-:Y:S01]  /*3740*/  ISETP.GT.AND P4, PT, R15, 0x8, P2 ;  /* 0x000000080f00780c */ /* 0x000fe20001784270 */
[----:B------:R-:W-:Y:S01]  /*3750*/  BSSY B1, `(.L_x_52) ;  /* 0x0000007000017945 */ /* 0x000fe20003800000 */
[----:B------:R-:W-:Y:S01]  /*3760*/  FFMA R17, R182, R13, R17 ;  /* 0x0000000db6117223 */ /* 0x000fe20000000011 */
[----:B---3--:R-:W-:-:S04]  /*3770*/  IADD3 R24, P2, R24, UR6, RZ ;  /* 0x0000000618187c10 */ /* 0x008fc8000ff5e0ff */
[----:B------:R1:W-:Y:S01]  /*3780*/  @P5 STG.E desc[UR16][R38.64], R17 ;  /* 0x0000001126005986 */ /* 0x0003e2000c101910 */
[----:B------:R-:W-:-:S05]  /*3790*/  IADD3.X R25, R25, UR7, RZ, P2, !PT ;  /* 0x0000000719197c10 */ /* 0x000fca00097fe4ff */
[----:B------:R-:W-:Y:S05]  /*37a0*/  @!P4 BRA `(.L_x_53) ;  /* 0x000000000004c947 */ /* 0x000fea0003800000 */
[----:B------:R3:W5:Y:S02]  /*37b0*/  LDG.E.LTC128B R19, desc[UR16][R24.64] ;  /* 0x0000001018137981 */ /* 0x000764000c1e1920 */
.L_x_53:
[----:B------:R-:W-:Y:S05]  /*37c0*/  BSYNC B1 ;  /* 0x0000000000017941 */ /* 0x000fea0003800000 */
.L_x_52:
[----:B---3--:R-:W-:Y:S01]  /*37d0*/  IADD3 R24, P5, R28, R12, RZ ;  /* 0x0000000c1c187210 */ /* 0x008fe20007fbe0ff */
[----:B-1---5:R-:W-:Y:S01]  /*37e0*/  FMUL R17, R19, R14 ;  /* 0x0000000e13117220 */ /* 0x022fe20000400000 */
[----:B------:R-:W-:Y:S01]  /*37f0*/  ISETP.GT.AND P1, PT, R15, 0x8, P1 ;  /* 0x000000080f00780c */ /* 0x000fe20000f24270 */
[----:B------:R-:W-:Y:S01]  /*3800*/  BSSY B1, `(.L_x_54) ;  /* 0x000000a000017945 */ /* 0x000fe20003800000 */
[----:B------:R-:W-:Y:S01]  /*3810*/  IADD3 R28, P6, R30, UR6, RZ ;  /* 0x000000061e1c7c10 */ /* 0x000fe2000ffde0ff */
        /* <DEDUP_REMOVED lines=8> */
.L_x_55:
[----:B------:R-:W-:Y:S05]  /*38a0*/  BSYNC B1 ;  /* 0x0000000000017941 */ /* 0x000fea0003800000 */
.L_x_54:
[----:B-1---5:R-:W-:Y:S01]  /*38b0*/  FMUL R17, R19, R14 ;  /* 0x0000000e13117220 */ /* 0x022fe20000400000 */
[----:B------:R-:W-:Y:S01]  /*38c0*/  IMAD.X R41, R33, 0x1, R11, P5 ;  /* 0x0000000121297824 */ /* 0x000fe200028e060b */
[----:B------:R-:W-:Y:S01]  /*38d0*/  ISETP.GT.AND P4, PT, R15, RZ, P2 ;  /* 0x000000ff0f00720c */ /* 0x000fe20001784270 */
[----:B------:R-:W-:Y:S01]  /*38e0*/  BSSY B1, `(.L_x_56) ;  /* 0x0000008000017945 */ /* 0x000fe20003800000 */
[----:B------:R-:W-:Y:S01]  /*38f0*/  FFMA R17, R178, R13, R17 ;  /* 0x0000000db2117223 */ /* 0x000fe20000000011 */
[----:B------:R-:W-:Y:S02]  /*3900*/  IADD3 R24, P6, R26, UR9, RZ ;  /* 0x000000091a187c10 */ /* 0x000fe4000ffde0ff */
[----:B---3--:R-:W-:Y:S02]  /*3910*/  IADD3 R28, P5, R34, R6, RZ ;  /* 0x00000006221c7210 */ /* 0x008fe40007fbe0ff */
[----:B------:R1:W-:Y:S01]  /*3920*/  @P1 STG.E desc[UR16][R40.64], R17 ;  /* 0x0000001128001986 */ /* 0x0003e2000c101910 */
[----:B------:R-:W-:-:S05]  /*3930*/  IADD3.X R25, R27, UR10, RZ, P6, !PT ;  /* 0x0000000a1b197c10 */ /* 0x000fca000b7fe4ff */
[----:B------:R-:W-:Y:S05]  /*3940*/  @!P4 BRA `(.L_x_57) ;  /* 0x000000000004c947 */ /* 0x000fea0003800000 */
[----:B------:R3:W5:Y:S02]  /*3950*/  LDG.E.LTC128B R19, desc[UR16][R24.64] ;  /* 0x0000001018137981 */ /* 0x000764000c1e1920 */
.L_x_57:
[----:B------:R-:W-:Y:S05]  /*3960*/  BSYNC B1 ;  /* 0x0000000000017941 */ /* 0x000fea0003800000 */
.L_x_56:
        /* <DEDUP_REMOVED lines=12> */
.L_x_59:
[----:B------:R-:W-:Y:S05]  /*3a30*/  BSYNC B1 ;  /* 0x0000000000017941 */ /* 0x000fea0003800000 */
.L_x_58:
[----:B-1---5:R-:W-:Y:S01]  /*3a40*/  FMUL R17, R19, R14 ;  /* 0x0000000e13117220 */ /* 0x022fe20000400000 */
[----:B------:R-:W-:Y:S01]  /*3a50*/  IMAD.X R33, R39, 0x1, R7, P6 ;  /* 0x0000000127217824 */ /* 0x000fe200030e0607 */
[----:B------:R-:W-:Y:S01]  /*3a60*/  ISETP.GT.AND P4, PT, R15, 0x8, P2 ;  /* 0x000000080f00780c */ /* 0x000fe20001784270 */
[----:B------:R-:W-:Y:S01]  /*3a70*/  BSSY B1, `(.L_x_60) ;  /* 0x0000007000017945 */ /* 0x000fe20003800000 */
[----:B------:R-:W-:Y:S01]  /*3a80*/  FFMA R17, R174, R13, R17 ;  /* 0x0000000dae117223 */ /* 0x000fe20000000011 */
[----:B----4-:R-:W-:-:S04]  /*3a90*/  IADD3 R26, P2, R26, UR6, RZ ;  /* 0x000000061a1a7c10 */ /* 0x010fc8000ff5e0ff */
[----:B------:R1:W-:Y:S01]  /*3aa0*/  @P5 STG.E desc[UR16][R32.64], R17 ;  /* 0x0000001120005986 */ /* 0x0003e2000c101910 */
[----:B------:R-:W-:-:S05]  /*3ab0*/  IADD3.X R27, R27, UR7, RZ, P2, !PT ;  /* 0x000000071b1b7c10 */ /* 0x000fca00097fe4ff */
[----:B------:R-:W-:Y:S05]  /*3ac0*/  @!P4 BRA `(.L_x_61) ;  /* 0x000000000004c947 */ /* 0x000fea0003800000 */
[----:B------:R4:W5:Y:S02]  /*3ad0*/  LDG.E.LTC128B R19, desc[UR16][R26.64] ;  /* 0x000000101a137981 */ /* 0x000964000c1e1920 */
.L_x_61:
[----:B------:R-:W-:Y:S05]  /*3ae0*/  BSYNC B1 ;  /* 0x0000000000017941 */ /* 0x000fea0003800000 */
.L_x_60:
[----:B----4-:R-:W-:Y:S01]  /*3af0*/  IADD3 R26, P5, R34, R12, RZ ;  /* 0x0000000c221a7210 */ /* 0x010fe20007fbe0ff */
        /* <DEDUP_REMOVED lines=12> */
.L_x_63:
[----:B------:R-:W-:Y:S05]  /*3bc0*/  BSYNC B1 ;  /* 0x0000000000017941 */ /* 0x000fea0003800000 */
.L_x_62:
        /* <DEDUP_REMOVED lines=11> */
.L_x_65:
[----:B------:R-:W-:Y:S05]  /*3c80*/  BSYNC B1 ;  /* 0x0000000000017941 */ /* 0x000fea0003800000 */
.L_x_64:
        /* <DEDUP_REMOVED lines=12> */
.L_x_67:
[----:B------:R-:W-:Y:S05]  /*3d50*/  BSYNC B1 ;  /* 0x0000000000017941 */ /* 0x000fea0003800000 */
.L_x_66:
        /* <DEDUP_REMOVED lines=10> */
.L_x_69:
[----:B------:R-:W-:Y:S05]  /*3e00*/  BSYNC B1 ;  /* 0x0000000000017941 */ /* 0x000fea0003800000 */
.L_x_68:
        /* <DEDUP_REMOVED lines=13> */
.L_x_71:
[----:B------:R-:W-:Y:S05]  /*3ee0*/  BSYNC B1 ;  /* 0x0000000000017941 */ /* 0x000fea0003800000 */
.L_x_70:
        /* <DEDUP_REMOVED lines=11> */
.L_x_73:
[----:B------:R-:W-:Y:S05]  /*3fa0*/  BSYNC B1 ;  /* 0x0000000000017941 */ /* 0x000fea0003800000 */
.L_x_72:
        /* <DEDUP_REMOVED lines=12> */
.L_x_75:
[----:B------:R-:W-:Y:S05]  /*4070*/  BSYNC B1 ;  /* 0x0000000000017941 */ /* 0x000fea0003800000 */
.L_x_74:
        /* <DEDUP_REMOVED lines=10> */
.L_x_77:
[----:B------:R-:W-:Y:S05]  /*4120*/  BSYNC B1 ;  /* 0x0000000000017941 */ /* 0x000fea0003800000 */
.L_x_76:
        /* <DEDUP_REMOVED lines=13> */
.L_x_79:
[----:B------:R-:W-:Y:S05]  /*4200*/  BSYNC B1 ;  /* 0x0000000000017941 */ /* 0x000fea0003800000 */
.L_x_78:
        /* <DEDUP_REMOVED lines=11> */
.L_x_81:
[----:B------:R-:W-:Y:S05]  /*42c0*/  BSYNC B1 ;  /* 0x0000000000017941 */ /* 0x000fea0003800000 */
.L_x_80:
        /* <DEDUP_REMOVED lines=12> */
.L_x_83:
[----:B------:R-:W-:Y:S05]  /*4390*/  BSYNC B1 ;  /* 0x0000000000017941 */ /* 0x000fea0003800000 */
.L_x_82:
        /* <DEDUP_REMOVED lines=10> */
.L_x_85:
[----:B------:R-:W-:Y:S05]  /*4440*/  BSYNC B1 ;  /* 0x0000000000017941 */ /* 0x000fea0003800000 */
.L_x_84:
        /* <DEDUP_REMOVED lines=13> */
.L_x_87:
[----:B------:R-:W-:Y:S05]  /*4520*/  BSYNC B1 ;  /* 0x0000000000017941 */ /* 0x000fea0003800000 */
.L_x_86:
        /* <DEDUP_REMOVED lines=11> */
.L_x_89:
[----:B------:R-:W-:Y:S05]  /*45e0*/  BSYNC B1 ;  /* 0x0000000000017941 */ /* 0x000fea0003800000 */
.L_x_88:
        /* <DEDUP_REMOVED lines=12> */
.L_x_91:
[----:B------:R-:W-:Y:S05]  /*46b0*/  BSYNC B1 ;  /* 0x0000000000017941 */ /* 0x000fea0003800000 */
.L_x_90:
        /* <DEDUP_REMOVED lines=10> */
.L_x_93:
[----:B------:R-:W-:Y:S05]  /*4760*/  BSYNC B1 ;  /* 0x0000000000017941 */ /* 0x000fea0003800000 */
.L_x_92:
        /* <DEDUP_REMOVED lines=13> */
.L_x_95:
[----:B------:R-:W-:Y:S05]  /*4840*/  BSYNC B1 ;  /* 0x0000000000017941 */ /* 0x000fea0003800000 */
.L_x_94:
        /* <DEDUP_REMOVED lines=11> */
.L_x_97:
[----:B------:R-:W-:Y:S05]  /*4900*/  BSYNC B1 ;  /* 0x0000000000017941 */ /* 0x000fea0003800000 */
.L_x_96:
        /* <DEDUP_REMOVED lines=12> */
.L_x_99:
[----:B------:R-:W-:Y:S05]  /*49d0*/  BSYNC B1 ;  /* 0x0000000000017941 */ /* 0x000fea0003800000 */
.L_x_98:
        /* <DEDUP_REMOVED lines=10> */
.L_x_101:
[----:B------:R-:W-:Y:S05]  /*4a80*/  BSYNC B1 ;  /* 0x0000000000017941 */ /* 0x000fea0003800000 */
.L_x_100:
        /* <DEDUP_REMOVED lines=13> */
.L_x_103:
[----:B------:R-:W-:Y:S05]  /*4b60*/  BSYNC B1 ;  /* 0x0000000000017941 */ /* 0x000fea0003800000 */
.L_x_102:
        /* <DEDUP_REMOVED lines=11> */
.L_x_105:
[----:B------:R-:W-:Y:S05]  /*4c20*/  BSYNC B1 ;  /* 0x0000000000017941 */ /* 0x000fea0003800000 */
.L_x_104:
        /* <DEDUP_REMOVED lines=12> */
.L_x_107:
[----:B------:R-:W-:Y:S05]  /*4cf0*/  BSYNC B1 ;  /* 0x0000000000017941 */ /* 0x000fea0003800000 */
.L_x_106:
        /* <DEDUP_REMOVED lines=10> */
.L_x_109:
[----:B------:R-:W-:Y:S05]  /*4da0*/  BSYNC B1 ;  /* 0x0000000000017941 */ /* 0x000fea0003800000 */
.L_x_108:
        /* <DEDUP_REMOVED lines=13> */
.L_x_111:
[----:B------:R-:W-:Y:S05]  /*4e80*/  BSYNC B1 ;  /* 0x0000000000017941 */ /* 0x000fea0003800000 */
.L_x_110:
        /* <DEDUP_REMOVED lines=11> */
.L_x_113:
[----:B------:R-:W-:Y:S05]  /*4f40*/  BSYNC B1 ;  /* 0x0000000000017941 */ /* 0x000fea0003800000 */
.L_x_112:
        /* <DEDUP_REMOVED lines=12> */
.L_x_115:
[----:B------:R-:W-:Y:S05]  /*5010*/  BSYNC B1 ;  /* 0x0000000000017941 */ /* 0x000fea0003800000 */
.L_x_114:
        /* <DEDUP_REMOVED lines=10> */
.L_x_117:
[----:B------:R-:W-:Y:S05]  /*50c0*/  BSYNC B1 ;  /* 0x0000000000017941 */ /* 0x000fea0003800000 */
.L_x_116:
        /* <DEDUP_REMOVED lines=13> */
.L_x_119:
[----:B------:R-:W-:Y:S05]  /*51a0*/  BSYNC B1 ;  /* 0x0000000000017941 */ /* 0x000fea0003800000 */
.L_x_118:
        /* <DEDUP_REMOVED lines=11> */
.L_x_121:
[----:B------:R-:W-:Y:S05]  /*5260*/  BSYNC B1 ;  /* 0x0000000000017941 */ /* 0x000fea0003800000 */
.L_x_120:
        /* <DEDUP_REMOVED lines=12> */
.L_x_123:
[----:B------:R-:W-:Y:S05]  /*5330*/  BSYNC B1 ;  /* 0x0000000000017941 */ /* 0x000fea0003800000 */
.L_x_122:
        /* <DEDUP_REMOVED lines=10> */
.L_x_125:
[----:B------:R-:W-:Y:S05]  /*53e0*/  BSYNC B1 ;  /* 0x0000000000017941 */ /* 0x000fea0003800000 */
.L_x_124:
        /* <DEDUP_REMOVED lines=13> */
.L_x_127:
[----:B------:R-:W-:Y:S05]  /*54c0*/  BSYNC B1 ;  /* 0x0000000000017941 */ /* 0x000fea0003800000 */
.L_x_126:
        /* <DEDUP_REMOVED lines=11> */
.L_x_129:
[----:B------:R-:W-:Y:S05]  /*5580*/  BSYNC B1 ;  /* 0x0000000000017941 */ /* 0x000fea0003800000 */
.L_x_128:
        /* <DEDUP_REMOVED lines=12> */
.L_x_131:
[----:B------:R-:W-:Y:S05]  /*5650*/  BSYNC B1 ;  /* 0x0000000000017941 */ /* 0x000fea0003800000 */
.L_x_130:
        /* <DEDUP_REMOVED lines=10> */
.L_x_133:
[----:B------:R-:W-:Y:S05]  /*5700*/  BSYNC B1 ;  /* 0x0000000000017941 */ /* 0x000fea0003800000 */
.L_x_132:
        /* <DEDUP_REMOVED lines=13> */
.L_x_135:
[----:B------:R-:W-:Y:S05]  /*57e0*/  BSYNC B1 ;  /* 0x0000000000017941 */ /* 0x000fea0003800000 */
.L_x_134:
        /* <DEDUP_REMOVED lines=11> */
.L_x_137:
[----:B------:R-:W-:Y:S05]  /*58a0*/  BSYNC B1 ;  /* 0x0000000000017941 */ /* 0x000fea0003800000 */
.L_x_136:
[----:B------:R-:W-:Y:S01]  /*58b0*/  ISETP.GT.AND P2, PT, R9, 0x71, PT ;  /* 0x000000710900780c */ /* 0x000fe20003f44270 */
[----:B-1---5:R-:W-:Y:S01]  /*58c0*/  FMUL R17, R19, R14 ;  /* 0x0000000e13117220 */ /* 0x022fe20000400000 */
[----:B------:R-:W-:Y:S01]  /*58d0*/  IMAD.X R29, R35, 0x1, R7, P5 ;  /* 0x00000001231d7824 */ /* 0x000fe200028e0607 */
[----:B------:R-:W-:Y:S01]  /*58e0*/  BSSY B1, `(.L_x_138) ;  /* 0x0000009000017945 */ /* 0x000fe20003800000 */
[----:B------:R-:W-:Y:S01]  /*58f0*/  ISETP.GT.AND P1, PT, R15, RZ, P2 ;  /* 0x000000ff0f00720c */ /* 0x000fe20001724270 */
[----:B------:R-:W-:Y:S01]  /*5900*/  FFMA R17, R94, R13, R17 ;  /* 0x0000000d5e117223 */ /* 0x000fe20000000011 */
[----:B------:R-:W-:-:S04]  /*5910*/  IADD3 R32, P5, R38, R6, RZ ;  /* 0x0000000626207210 */ /* 0x000fc80007fbe0ff */
[----:B------:R1:W-:Y:S01]  /*5920*/  @P6 STG.E desc[UR16][R28.64], R17 ;  /* 0x000000111c006986 */ /* 0x0003e2000c101910 */
[----:B0-----:R-:W-:-:S04]  /*5930*/  IADD3 R30, P6, R36, UR9, RZ ;  /* 0x00000009241e7c10 */ /* 0x001fc8000ffde0ff */
[----:B------:R-:W-:Y:S02]  /*5940*/  IADD3.X R31, R37, UR10, RZ, P6, !PT ;  /* 0x0000000a251f7c10 */ /* 0x000fe4000b7fe4ff */
[----:B------:R-:W-:Y:S07]  /*5950*/  @!P1 BRA `(.L_x_139) ;  /* 0x0000000000049947 */ /* 0x000fee0003800000 */
[----:B------:R0:W5:Y:S02]  /*5960*/  LDG.E.LTC128B R19, desc[UR16][R30.64] ;  /* 0x000000101e137981 */ /* 0x000164000c1e1920 */
.L_x_139:
[----:B------:R-:W-:Y:S05]  /*5970*/  BSYNC B1 ;  /* 0x0000000000017941 */ /* 0x000fea0003800000 */
.L_x_138:
        /* <DEDUP_REMOVED lines=10> */
.L_x_141:
[----:B------:R-:W-:Y:S05]  /*5a20*/  BSYNC B1 ;  /* 0x0000000000017941 */ /* 0x000fea0003800000 */
.L_x_140:
        /* <DEDUP_REMOVED lines=13> */
.L_x_143:
[----:B------:R-:W-:Y:S05]  /*5b00*/  BSYNC B1 ;  /* 0x0000000000017941 */ /* 0x000fea0003800000 */
.L_x_142:
[----:B-1---5:R-:W-:Y:S01]  /*5b10*/  FMUL R17, R19, R14 ;  /* 0x0000000e13117220 */ /* 0x022fe20000400000 */
[----:B------:R-:W-:Y:S01]  /*5b20*/  IMAD.X R41, R39, 0x1, R11, P5 ;  /* 0x0000000127297824 */ /* 0x000fe200028e060b */
[----:B------:R-:W-:Y:S01]  /*5b30*/  ISETP.GT.AND P6, PT, R15, RZ, P1 ;  /* 0x000000ff0f00720c */ /* 0x000fe20000fc4270 */
[----:B------:R-:W-:Y:S01]  /*5b40*/  BSSY B1, `(.L_x_144) ;  /* 0x0000008000017945 */ /* 0x000fe20003800000 */
[----:B------:R-:W-:Y:S01]  /*5b50*/  FFMA R17, R88, R13, R17 ;  /* 0x0000000d58117223 */ /* 0x000fe20000000011 */
[----:B----4-:R-:W-:-:S04]  /*5b60*/  IADD3 R34, P4, R28, R6, RZ ;  /* 0x000000061c227210 */ /* 0x010fc80007f9e0ff */
[----:B------:R1:W-:Y:S06]  /*5b70*/  @P2 STG.E desc[UR16][R40.64], R17 ;  /* 0x0000001128002986 */ /* 0x0003ec000c101910 */
[----:B------:R-:W-:Y:S05]  /*5b80*/  @!P6 BRA `(.L_x_145) ;  /* 0x00000000000ce947 */ /* 0x000fea0003800000 */
[----:B------:R-:W-:-:S04]  /*5b90*/  IADD3 R26, P2, R24, UR9, RZ ;  /* 0x00000009181a7c10 */ /* 0x000fc8000ff5e0ff */
[----:B------:R-:W-:-:S05]  /*5ba0*/  IADD3.X R27, R25, UR10, RZ, P2, !PT ;  /* 0x0000000a191b7c10 */ /* 0x000fca00097fe4ff */
[----:B------:R4:W5:Y:S04]  /*5bb0*/  LDG.E.LTC128B R19, desc[UR16][R26.64] ;  /* 0x000000101a137981 */ /* 0x000968000c1e1920 */
.L_x_145:
[----:B------:R-:W-:Y:S05]  /*5bc0*/  BSYNC B1 ;  /* 0x0000000000017941 */ /* 0x000fea0003800000 */
.L_x_144:
        /* <DEDUP_REMOVED lines=8> */
[----:B------:R-:W-:-:S04]  /*5c50*/  IADD3 R22, P6, R30, UR9, RZ ;  /* 0x000000091e167c10 */ /* 0x000fc8000ffde0ff */
[----:B------:R-:W-:Y:S02]  /*5c60*/  IADD3.X R23, R31, UR10, RZ, P6, !PT ;  /* 0x0000000a1f177c10 */ /* 0x000fe4000b7fe4ff */
[----:B------:R-:W-:Y:S07]  /*5c70*/  @!P5 BRA `(.L_x_147) ;  /* 0x000000000004d947 */ /* 0x000fee0003800000 */
[----:B------:R0:W5:Y:S02]  /*5c80*/  LDG.E.LTC128B R19, desc[UR16][R22.64] ;  /* 0x0000001016137981 */ /* 0x000164000c1e1920 */
.L_x_147:
[----:B------:R-:W-:Y:S05]  /*5c90*/  BSYNC B1 ;  /* 0x0000000000017941 */ /* 0x000fea0003800000 */
.L_x_146:
[----:B-----5:R-:W-:Y:S01]  /*5ca0*/  FMUL R9, R19, R14 ;  /* 0x0000000e13097220 */ /* 0x020fe20000400000 */
[----:B------:R-:W-:Y:S01]  /*5cb0*/  IMAD.X R7, R33, 0x1, R7, P4 ;  /* 0x0000000121077824 */ /* 0x000fe200020e0607 */
[----:B------:R-:W-:Y:S01]  /*5cc0*/  ISETP.GT.AND P1, PT, R15, 0x8, P1 ;  /* 0x000000080f00780c */ /* 0x000fe20000f24270 */
[----:B------:R-:W-:Y:S01]  /*5cd0*/  BSSY B1, `(.L_x_148) ;  /* 0x0000008000017945 */ /* 0x000fe20003800000 */
[----:B------:R-:W-:Y:S01]  /*5ce0*/  FFMA R9, R20, R13, R9 ;  /* 0x0000000d14097223 */ /* 0x000fe20000000009 */
[----:B------:R-:W-:Y:S02]  /*5cf0*/  IADD3 R20, P4, R24, UR6, RZ ;  /* 0x0000000618147c10 */ /* 0x000fe4000ff9e0ff */
[----:B0-----:R-:W-:Y:S02]  /*5d00*/  IADD3 R22, P6, R28, R12, RZ ;  /* 0x0000000c1c167210 */ /* 0x001fe40007fde0ff */
[----:B------:R0:W-:Y:S01]  /*5d10*/  @P5 STG.E desc[UR16][R6.64], R9 ;  /* 0x0000000906005986 */ /* 0x0001e2000c101910 */
[----:B------:R-:W-:-:S05]  /*5d20*/  IADD3.X R21, R25, UR7, RZ, P4, !PT ;  /* 0x0000000719157c10 */ /* 0x000fca000a7fe4ff */
[----:B------:R-:W-:Y:S05]  /*5d30*/  @!P1 BRA `(.L_x_149) ;  /* 0x0000000000049947 */ /* 0x000fea0003800000 */
[----:B------:R0:W5:Y:S02]  /*5d40*/  LDG.E.LTC128B R19, desc[UR16][R20.64] ;  /* 0x0000001014137981 */ /* 0x000164000c1e1920 */
.L_x_149:
[----:B------:R-:W-:Y:S05]  /*5d50*/  BSYNC B1 ;  /* 0x0000000000017941 */ /* 0x000fea0003800000 */
.L_x_148:
[----:B------:R-:W-:Y:S01]  /*5d60*/  ISETP.GT.AND P2, PT, R15, 0x8, P2 ;  /* 0x000000080f00780c */ /* 0x000fe20001744270 */
[----:B0----5:R-:W-:Y:S01]  /*5d70*/  FMUL R7, R19, R14 ;  /* 0x0000000e13077220 */ /* 0x021fe20000400000 */
[----:B------:R-:W-:Y:S01]  /*5d80*/  IMAD.X R23, R29, 0x1, R11, P6 ;  /* 0x000000011d177824 */ /* 0x000fe200030e060b */
[----:B------:R-:W-:Y:S02]  /*5d90*/  BSSY B1, `(.L_x_150) ;  /* 0x0000007000017945 */ /* 0x000fe40003800000 */
[----:B------:R-:W-:-:S05]  /*5da0*/  FFMA R9, R18, R13, R7 ;  /* 0x0000000d12097223 */ /* 0x000fca0000000007 */
[----:B------:R0:W-:Y:S01]  /*5db0*/  @P1 STG.E desc[UR16][R22.64], R9 ;  /* 0x0000000916001986 */ /* 0x0001e2000c101910 */
[----:B------:R-:W-:-:S04]  /*5dc0*/  IADD3 R6, P1, R30, UR6, RZ ;  /* 0x000000061e067c10 */ /* 0x000fc8000ff3e0ff */
[----:B------:R-:W-:Y:S01]  /*5dd0*/  IADD3.X R7, R31, UR7, RZ, P1, !PT ;  /* 0x000000071f077c10 */ /* 0x000fe20008ffe4ff */
[----:B------:R-:W-:Y:S08]  /*5de0*/  @!P2 BRA `(.L_x_151) ;  /* 0x000000000004a947 */ /* 0x000ff00003800000 */
[----:B------:R0:W5:Y:S02]  /*5df0*/  LDG.E.LTC128B R19, desc[UR16][R6.64] ;  /* 0x0000001006137981 */ /* 0x000164000c1e1920 */
.L_x_151:
[----:B------:R-:W-:Y:S05]  /*5e00*/  BSYNC B1 ;  /* 0x0000000000017941 */ /* 0x000fea0003800000 */
.L_x_150:
[----:B------:R-:W-:Y:S05]  /*5e10*/  @!P2 BRA `(.L_x_152) ;  /* 0x000000140094a947 */ /* 0x000fea0003800000 */
[----:B0-----:R-:W-:Y:S01]  /*5e20*/  IADD3 R6, P1, R32, R12, RZ ;  /* 0x0000000c20067210 */ /* 0x001fe20007f3e0ff */
[----:B-----5:R-:W-:-:S04]  /*5e30*/  FMUL R19, R19, R14 ;  /* 0x0000000e13137220 */ /* 0x020fc80000400000 */
[----:B------:R-:W-:Y:S02]  /*5e40*/  IMAD.X R7, R33, 0x1, R11, P1 ;  /* 0x0000000121077824 */ /* 0x000fe400008e060b */
[----:B------:R-:W-:-:S05]  /*5e50*/  FFMA R19, R16, R13, R19 ;  /* 0x0000000d10137223 */ /* 0x000fca0000000013 */
[----:B------:R0:W-:Y:S01]  /*5e60*/  STG.E desc[UR16][R6.64], R19 ;  /* 0x0000001306007986 */ /* 0x0001e2000c101910 */
[----:B------:R-:W-:Y:S05]  /*5e70*/  BRA `(.L_x_152) ;  /* 0x00000014007c7947 */ /* 0x000fea0003800000 */
.L_x_29:
[----:B------:R-:W-:Y:S01]  /*5e80*/  ISETP.GT.AND P4, PT, R9, 0x1, PT ;  /* 0x000000010900780c */ /* 0x000fe20003f84270 */
[----:B------:R-:W-:Y:S01]  /*5e90*/  ULDC.64 UR6, c[0x0][0x6c0] ;  /* 0x0001b00000067ab9 */ /* 0x000fe20000000a00 */
[-C--:B------:R-:W-:Y:S01]  /*5ea0*/  FMUL R19, R19, R13.reuse ;  /* 0x0000000d13137220 */ /* 0x080fe20000400000 */
[----:B------:R-:W-:Y:S01]  /*5eb0*/  LEA R24, P6, R36, UR6, 0x2 ;  /* 0x0000000624187c11 */ /* 0x000fe2000f8c10ff */
[-C--:B------:R-:W-:Y:S01]  /*5ec0*/  FMUL R7, R196, R13.reuse ;  /* 0x0000000dc4077220 */ /* 0x080fe20000400000 */
[----:B------:R-:W-:Y:S01]  /*5ed0*/  ISETP.GT.AND P2, PT, R15, RZ, P4 ;  /* 0x000000ff0f00720c */ /* 0x000fe20002744270 */
[-C--:B------:R-:W-:Y:S01]  /*5ee0*/  FMUL R93, R93, R13.reuse ;  /* 0x0000000d5d5d7220 */ /* 0x080fe20000400000 */
[----:B------:R-:W-:Y:S01]  /*5ef0*/  LEA.HI.X R25, R36, UR7, R43, 0x2, P6 ;  /* 0x0000000724197c11 */ /* 0x000fe2000b0f142b */
[-C--:B------:R-:W-:Y:S01]  /*5f00*/  FMUL R11, R198, R13.reuse ;  /* 0x0000000dc60b7220 */ /* 0x080fe20000400000 */
[C---:B------:R-:W-:Y:S01]  /*5f10*/  LEA R28, P6, R26.reuse, R24, 0x2 ;  /* 0x000000181a1c7211 */ /* 0x040fe200078c10ff */
[----:B------:R-:W-:Y:S01]  /*5f20*/  FMUL R21, R21, R13 ;  /* 0x0000000d15157220 */ /* 0x000fe20000400000 */
[C---:B------:R-:W-:Y:S01]  /*5f30*/  ISETP.GT.AND P1, PT, R15.reuse, 0x8, P1 ;  /* 0x000000080f00780c */ /* 0x040fe20000f24270 */
[----:B------:R0:W-:Y:S01]  /*5f40*/  @P5 STG.E desc[UR16][R24.64], R19 ;  /* 0x0000001318005986 */ /* 0x0001e2000c101910 */
[--C-:B------:R-:W-:Y:S01]  /*5f50*/  LEA.HI.X R29, R26, R25, R27.reuse, 0x2, P6 ;  /* 0x000000191a1d7211 */ /* 0x100fe200030f141b */
[----:B------:R-:W-:Y:S01]  /*5f60*/  FMUL R17, R200, R13 ;  /* 0x0000000dc8117220 */ /* 0x000fe20000400000 */
[C---:B------:R-:W-:Y:S01]  /*5f70*/  SHF.L.U64.HI R27, R26.reuse, 0x5, R27 ;  /* 0x000000051a1b7819 */ /* 0x040fe2000001021b */
[----:B------:R-:W-:Y:S01]  /*5f80*/  IMAD.SHL.U32 R26, R26, 0x20, RZ ;  /* 0x000000201a1a7824 */ /* 0x000fe200078e00ff */
[----:B------:R-:W-:Y:S01]  /*5f90*/  ISETP.GT.AND P4, PT, R15, 0x8, P4 ;  /* 0x000000080f00780c */ /* 0x000fe20002784270 */
[----:B------:R1:W-:Y:S01]  /*5fa0*/  @P2 STG.E desc[UR16][R28.64], R7 ;  /* 0x000000071c002986 */ /* 0x0003e2000c101910 */
[----:B------:R-:W-:-:S02]  /*5fb0*/  ISETP.GT.AND P2, PT, R9, 0x8, PT ;  /* 0x000000080900780c */ /* 0x000fc40003f44270 */
[C---:B------:R-:W-:Y:S02]  /*5fc0*/  IADD3 R30, P5, R26.reuse, R24, RZ ;  /* 0x000000181a1e7210 */ /* 0x040fe40007fbe0ff */
[----:B------:R-:W-:Y:S01]  /*5fd0*/  ISETP.GT.AND P6, PT, R15, RZ, P2 ;  /* 0x000000ff0f00720c */ /* 0x000fe200017c4270 */
[----:B------:R2:W-:Y:S01]  /*5fe0*/  @P1 STG.E desc[UR16][R24.64+0x20], R93 ;  /* 0x0000205d18001986 */ /* 0x0005e2000c101910 */
[----:B------:R-:W-:Y:S01]  /*5ff0*/  ISETP.GT.AND P1, PT, R9, 0x9, PT ;  /* 0x000000090900780c */ /* 0x000fe20003f24270 */
[----:B------:R-:W-:Y:S01]  /*6000*/  IMAD.X R31, R27, 0x1, R25, P5 ;  /* 0x000000011b1f7824 */ /* 0x000fe200028e0619 */
[----:B------:R-:W-:Y:S01]  /*6010*/  IADD3 R32, P5, R26, R28, RZ ;  /* 0x0000001c1a207210 */ /* 0x000fe20007fbe0ff */
[----:B0-----:R-:W-:Y:S01]  /*6020*/  FMUL R19, R192, R13 ;  /* 0x0000000dc0137220 */ /* 0x001fe20000400000 */
[C---:B------:R-:W-:Y:S01]  /*6030*/  ISETP.GT.AND P2, PT, R15.reuse, 0x8, P2 ;  /* 0x000000080f00780c */ /* 0x040fe20001744270 */
[----:B------:R0:W-:Y:S01]  /*6040*/  @P4 STG.E desc[UR16][R28.64+0x20], R11 ;  /* 0x0000200b1c004986 */ /* 0x0001e2000c101910 */
[----:B------:R-:W-:Y:S01]  /*6050*/  ISETP.GT.AND P4, PT, R15, RZ, P1 ;  /* 0x000000ff0f00720c */ /* 0x000fe20000f84270 */
[----:B------:R-:W-:Y:S01]  /*6060*/  IMAD.X R33, R27, 0x1, R29, P5 ;  /* 0x000000011b217824 */ /* 0x000fe200028e061d */
[----:B------:R-:W-:-:S03]  /*6070*/  ISETP.GT.AND P1, PT, R15, 0x8, P1 ;  /* 0x000000080f00780c */ /* 0x000fc60000f24270 */
[----:B------:R3:W-:Y:S01]  /*6080*/  @P6 STG.E desc[UR16][R30.64], R21 ;  /* 0x000000151e006986 */ /* 0x0007e2000c101910 */
[----:B-1----:R-:W-:-:S04]  /*6090*/  IADD3 R7, P6, R26, 0x20, RZ ;  /* 0x000000201a077810 */ /* 0x002fc80007fde0ff */
[----:B--2---:R-:W-:Y:S01]  /*60a0*/  IADD3 R24, P5, R7, R24, RZ ;  /* 0x0000001807187210 */ /* 0x004fe20007fbe0ff */
[----:B------:R-:W-:Y:S02]  /*60b0*/  IMAD.X R6, RZ, RZ, R27, P6 ;  /* 0x000000ffff067224 */ /* 0x000fe400030e061b */
[-C--:B0-----:R-:W-:Y:S01]  /*60c0*/  FMUL R11, R194, R13.reuse ;  /* 0x0000000dc20b7220 */ /* 0x081fe20000400000 */
[----:B------:R0:W-:Y:S01]  /*60d0*/  @P4 STG.E desc[UR16][R32.64], R17 ;  /* 0x0000001120004986 */ /* 0x0001e2000c101910 */
[----:B------:R-:W-:Y:S01]  /*60e0*/  ISETP.GT.AND P4, PT, R9, 0x10, PT ;  /* 0x000000100900780c */ /* 0x000fe20003f84270 */
[----:B------:R-:W-:Y:S01]  /*60f0*/  IMAD.X R25, R6, 0x1, R25, P5 ;  /* 0x0000000106197824 */ /* 0x000fe200028e0619 */
[----:B------:R-:W-:Y:S01]  /*6100*/  IADD3 R28, P5, R7, R28, RZ ;  /* 0x0000001c071c7210 */ /* 0x000fe20007fbe0ff */
[-C--:B---3--:R-:W-:Y:S01]  /*6110*/  FMUL R21, R188, R13.reuse ;  /* 0x0000000dbc157220 */ /* 0x088fe20000400000 */
[----:B------:R-:W-:Y:S02]  /*6120*/  IADD3 R34, P6, R26, R30, RZ ;  /* 0x0000001e1a227210 */ /* 0x000fe40007fde0ff */
[----:B------:R1:W-:Y:S01]  /*6130*/  @P2 STG.E desc[UR16][R24.64], R11 ;  /* 0x0000000b18002986 */ /* 0x0003e2000c101910 */
[----:B------:R-:W-:Y:S01]  /*6140*/  IMAD.X R29, R6, 0x1, R29, P5 ;  /* 0x00000001061d7824 */ /* 0x000fe200028e061d */
[----:B------:R-:W-:Y:S01]  /*6150*/  ISETP.GT.AND P5, PT, R15, RZ, P4 ;  /* 0x000000ff0f00720c */ /* 0x000fe200027a4270 */
[----:B------:R-:W-:Y:S01]  /*6160*/  IMAD.X R35, R27, 0x1, R31, P6 ;  /* 0x000000011b237824 */ /* 0x000fe200030e061f */
[----:B------:R-:W-:Y:S01]  /*6170*/  ISETP.GT.AND P2, PT, R9, 0x11, PT ;  /* 0x000000110900780c */ /* 0x000fe20003f44270 */
[----:B0-----:R-:W-:Y:S01]  /*6180*/  FMUL R17, R190, R13 ;  /* 0x0000000dbe117220 */ /* 0x001fe20000400000 */
[----:B------:R0:W-:Y:S01]  /*6190*/  @P1 STG.E desc[UR16][R28.64], R19 ;  /* 0x000000131c001986 */ /* 0x0001e2000c101910 */
[----:B------:R-:W-:-:S02]  /*61a0*/  IADD3 R36, P6, R26, R32, RZ ;  /* 0x000000201a247210 */ /* 0x000fc40007fde0ff */
[C---:B------:R-:W-:Y:S02]  /*61b0*/  ISETP.GT.AND P1, PT, R15.reuse, RZ, P2 ;  /* 0x000000ff0f00720c */ /* 0x040fe40001724270 */
[----:B------:R-:W-:Y:S01]  /*61c0*/  ISETP.GT.AND P4, PT, R15, 0x8, P4 ;  /* 0x000000080f00780c */ /* 0x000fe20002784270 */
[----:B------:R-:W-:Y:S01]  /*61d0*/  IMAD.X R37, R27, 0x1, R33, P6 ;  /* 0x000000011b257824 */ /* 0x000fe200030e0621 */
[----:B------:R-:W-:Y:S01]  /*61e0*/  ISETP.GT.AND P2, PT, R15, 0x8, P2 ;  /* 0x000000080f00780c */ /* 0x000fe20001744270 */
[-C--:B-1----:R-:W-:Y:S01]  /*61f0*/  FMUL R11, R186, R13.reuse ;  /* 0x0000000dba0b7220 */ /* 0x082fe20000400000 */
[----:B------:R1:W-:Y:S01]  /*6200*/  @P5 STG.E desc[UR16][R34.64], R17 ;  /* 0x0000001122005986 */ /* 0x0003e2000c101910 */
[----:B------:R-:W-:Y:S01]  /*6210*/  IADD3 R24, P5, R7, R30, RZ ;  /* 0x0000001e07187210 */ /* 0x000fe20007fbe0ff */
[----:B0-----:R-:W-:Y:S01]  /*6220*/  FMUL R19, R184, R13 ;  /* 0x0000000db8137220 */ /* 0x001fe20000400000 */
[----:B------:R-:W-:-:S03]  /*6230*/  IADD3 R30, P6, R26, R34, RZ ;  /* 0x000000221a1e7210 */ /* 0x000fc60007fde0ff */
[----:B------:R-:W-:Y:S01]  /*6240*/  IMAD.X R25, R6, 0x1, R31, P5 ;  /* 0x0000000106197824 */ /* 0x000fe200028e061f */
[----:B------:R-:W-:Y:S01]  /*6250*/  IADD3 R28, P5, R7, R32, RZ ;  /* 0x00000020071c7210 */ /* 0x000fe20007fbe0ff */
[----:B------:R0:W-:Y:S01]  /*6260*/  @P1 STG.E desc[UR16][R36.64], R21 ;  /* 0x0000001524001986 */ /* 0x0001e2000c101910 */
[----:B------:R-:W-:Y:S01]  /*6270*/  ISETP.GT.AND P1, PT, R9, 0x18, PT ;  /* 0x000000180900780c */ /* 0x000fe20003f24270 */
[----:B------:R-:W-:Y:S01]  /*6280*/  IMAD.X R31, R27, 0x1, R35, P6 ;  /* 0x000000011b1f7824 */ /* 0x000fe200030e0623 */
[----:B------:R-:W-:Y:S01]  /*6290*/  IADD3 R32, P6, R26, R36, RZ ;  /* 0x000000241a207210 */ /* 0x000fe20007fde0ff */
[----:B------:R-:W-:Y:S01]  /*62a0*/  IMAD.X R29, R6, 0x1, R33, P5 ;  /* 0x00000001061d7824 */ /* 0x000fe200028e0621 */
[----:B------:R-:W-:Y:S01]  /*62b0*/  ISETP.GT.AND P5, PT, R15, RZ, P1 ;  /* 0x000000ff0f00720c */ /* 0x000fe20000fa4270 */
[----:B------:R2:W-:Y:S01]  /*62c0*/  @P4 STG.E desc[UR16][R24.64], R11 ;  /* 0x0000000b18004986 */ /* 0x0005e2000c101910 */
[----:B------:R-:W-:Y:S01]  /*62d0*/  ISETP.GT.AND P4, PT, R9, 0x19, PT ;  /* 0x000000190900780c */ /* 0x000fe20003f84270 */
[-C--:B-1----:R-:W-:Y:S01]  /*62e0*/  FMUL R17, R180, R13.reuse ;  /* 0x0000000db4117220 */ /* 0x082fe20000400000 */
[C---:B------:R-:W-:Y:S01]  /*62f0*/  ISETP.GT.AND P1, PT, R15.reuse, 0x8, P1 ;  /* 0x000000080f00780c */ /* 0x040fe20000f24270 */
[----:B------:R1:W-:Y:S01]  /*6300*/  @P2 STG.E desc[UR16][R28.64], R19 ;  /* 0x000000131c002986 */ /* 0x0003e2000c101910 */
[----:B------:R-:W-:Y:S01]  /*6310*/  ISETP.GT.AND P2, PT, R15, RZ, P4 ;  /* 0x000000ff0f00720c */ /* 0x000fe20002744270 */
[----:B0-----:R-:W-:Y:S01]  /*6320*/  FMUL R21, R182, R13 ;  /* 0x0000000db6157220 */ /* 0x001fe20000400000 */
[----:B------:R-:W-:Y:S01]  /*6330*/  IMAD.X R33, R27, 0x1, R37, P6 ;  /* 0x000000011b217824 */ /* 0x000fe200030e0625 */
[----:B------:R-:W-:-:S04]  /*6340*/  ISETP.GT.AND P4, PT, R15, 0x8, P4 ;  /* 0x000000080f00780c */ /* 0x000fc80002784270 */
[----:B------:R0:W-:Y:S01]  /*6350*/  @P5 STG.E desc[UR16][R30.64], R17 ;  /* 0x000000111e005986 */ /* 0x0001e2000c101910 */
[C---:B--2---:R-:W-:Y:S01]  /*6360*/  IADD3 R24, P5, R7.reuse, R34, RZ ;  /* 0x0000002207187210 */ /* 0x044fe20007fbe0ff */
[-C--:B------:R-:W-:Y:S01]  /*6370*/  FMUL R11, R176, R13.reuse ;  /* 0x0000000db00b7220 */ /* 0x080fe20000400000 */
[----:B------:R-:W-:Y:S01]  /*6380*/  IADD3 R34, P6, R26, R30, RZ ;  /* 0x0000001e1a227210 */ /* 0x000fe20007fde0ff */
[-C--:B-1----:R-:W-:Y:S02]  /*6390*/  FMUL R19, R178, R13.reuse ;  /* 0x0000000db2137220 */ /* 0x082fe40000400000 */
        /* <DEDUP_REMOVED lines=10> */
[-C--:B0-----:R-:W-:Y:S01]  /*6440*/  FMUL R17, R172, R13.reuse ;  /* 0x0000000dac117220 */ /* 0x081fe20000400000 */
[C---:B------:R-:W-:Y:S01]  /*6450*/  ISETP.GT.AND P2, PT, R15.reuse, 0x8, P2 ;  /* 0x000000080f00780c */ /* 0x040fe20001744270 */
[----:B------:R0:W-:Y:S01]  /*6460*/  @P4 STG.E desc[UR16][R28.64], R19 ;  /* 0x000000131c004986 */ /* 0x0001e2000c101910 */
[----:B------:R-:W-:Y:S01]  /*6470*/  ISETP.GT.AND P4, PT, R15, RZ, P1 ;  /* 0x000000ff0f00720c */ /* 0x000fe20000f84270 */
[----:B-1----:R-:W-:Y:S01]  /*6480*/  FMUL R21, R174, R13 ;  /* 0x0000000dae157220 */ /* 0x002fe20000400000 */
[----:B------:R-:W-:Y:S01]  /*6490*/  IMAD.X R37, R27, 0x1, R33, P6 ;  /* 0x000000011b257824 */ /* 0x000fe200030e0621 */
[----:B------:R-:W-:-:S04]  /*64a0*/  ISETP.GT.AND P1, PT, R15, 0x8, P1 ;  /* 0x000000080f00780c */ /* 0x000fc80000f24270 */
[----:B------:R1:W-:Y:S01]  /*64b0*/  @P5 STG.E desc[UR16][R34.64], R17 ;  /* 0x0000001122005986 */ /* 0x0003e2000c101910 */
[C---:B--2---:R-:W-:Y:S01]  /*64c0*/  IADD3 R24, P5, R7.reuse, R30, RZ ;  /* 0x0000001e07187210 */ /* 0x044fe20007fbe0ff */
[-C--:B------:R-:W-:Y:S01]  /*64d0*/  FMUL R11, R168, R13.reuse ;  /* 0x0000000da80b7220 */ /* 0x080fe20000400000 */
[----:B------:R-:W-:Y:S01]  /*64e0*/  IADD3 R30, P6, R26, R34, RZ ;  /* 0x000000221a1e7210 */ /* 0x000fe20007fde0ff */
[-C--:B0-----:R-:W-:Y:S02]  /*64f0*/  FMUL R19, R170, R13.reuse ;  /* 0x0000000daa137220 */ /* 0x081fe40000400000 */
        /* <DEDUP_REMOVED lines=213> */
[----:B------:R-:W-:-:S05]  /*7250*/  IMAD.X R37, R27, 0x1, R33, P6 ;  /* 0x000000011b257824 */ /* 0x000fca00030e0621 */
[----:B------:R-:W-:Y:S01]  /*7260*/  @P5 STG.E desc[UR16][R34.64], R17 ;  /* 0x0000001122005986 */ /* 0x000fe2000c101910 */
[----:B------:R-:W-:Y:S01]  /*7270*/  ISETP.GT.AND P5, PT, R15, 0x8, P2 ;  /* 0x000000080f00780c */ /* 0x000fe200017a4270 */
[-C--:B--2---:R-:W-:Y:S01]  /*7280*/  FMUL R11, R90, R13.reuse ;  /* 0x0000000d5a0b7220 */ /* 0x084fe20000400000 */
[C---:B------:R-:W-:Y:S01]  /*7290*/  IADD3 R24, P2, R7.reuse, R30, RZ ;  /* 0x0000001e07187210 */ /* 0x040fe20007f5e0ff */
[----:B0-----:R-:W-:Y:S01]  /*72a0*/  FMUL R19, R88, R13 ;  /* 0x0000000d58137220 */ /* 0x001fe20000400000 */
[----:B------:R-:W-:Y:S01]  /*72b0*/  IADD3 R30, P6, R26, R34, RZ ;  /* 0x000000221a1e7210 */ /* 0x000fe20007fde0ff */
[----:B------:R-:W-:Y:S01]  /*72c0*/  @P1 STG.E desc[UR16][R36.64], R21 ;  /* 0x0000001524001986 */ /* 0x000fe2000c101910 */
[----:B------:R-:W-:Y:S01]  /*72d0*/  IADD3 R28, P1, R7, R32, RZ ;  /* 0x00000020071c7210 */ /* 0x000fe20007f3e0ff */
[----:B------:R-:W-:Y:S01]  /*72e0*/  IMAD.X R25, R6, 0x1, R31, P2 ;  /* 0x0000000106197824 */ /* 0x000fe200010e061f */
[----:B------:R-:W-:Y:S01]  /*72f0*/  ISETP.GT.AND P2, PT, R9, 0x79, PT ;  /* 0x000000790900780c */ /* 0x000fe20003f44270 */
[----:B------:R-:W-:Y:S01]  /*7300*/  IMAD.X R31, R27, 0x1, R35, P6 ;  /* 0x000000011b1f7824 */ /* 0x000fe200030e0623 */
[----:B------:R-:W-:Y:S01]  /*7310*/  IADD3 R26, P6, R26, R36, RZ ;  /* 0x000000241a1a7210 */ /* 0x000fe20007fde0ff */
[----:B------:R-:W-:Y:S01]  /*7320*/  IMAD.X R29, R6, 0x1, R33, P1 ;  /* 0x00000001061d7824 */ /* 0x000fe200008e0621 */
[----:B------:R0:W-:Y:S01]  /*7330*/  @P4 STG.E desc[UR16][R24.64], R11 ;  /* 0x0000000b18004986 */ /* 0x0001e2000c101910 */
[----:B------:R-:W-:-:S02]  /*7340*/  IADD3 R32, P4, R7, R34, RZ ;  /* 0x0000002207207210 */ /* 0x000fc40007f9e0ff */
[----:B------:R-:W-:Y:S01]  /*7350*/  ISETP.GT.AND P1, PT, R9, 0x78, PT ;  /* 0x000000780900780c */ /* 0x000fe20003f24270 */
[----:B------:R1:W-:Y:S01]  /*7360*/  @P5 STG.E desc[UR16][R28.64], R19 ;  /* 0x000000131c005986 */ /* 0x0003e2000c101910 */
[----:B------:R-:W-:Y:S02]  /*7370*/  IMAD.X R27, R27, 0x1, R37, P6 ;  /* 0x000000011b1b7824 */ /* 0x000fe400030e0625 */
[-C--:B------:R-:W-:Y:S01]  /*7380*/  FMUL R9, R20, R13.reuse ;  /* 0x0000000d14097220 */ /* 0x080fe20000400000 */
[C---:B------:R-:W-:Y:S01]  /*7390*/  ISETP.GT.AND P5, PT, R15.reuse, RZ, P1 ;  /* 0x000000ff0f00720c */ /* 0x040fe20000fa4270 */
[----:B------:R-:W-:Y:S01]  /*73a0*/  IMAD.X R33, R6, 0x1, R35, P4 ;  /* 0x0000000106217824 */ /* 0x000fe200020e0623 */
[C---:B------:R-:W-:Y:S02]  /*73b0*/  ISETP.GT.AND P4, PT, R15.reuse, RZ, P2 ;  /* 0x000000ff0f00720c */ /* 0x040fe40001784270 */
[C---:B------:R-:W-:Y:S01]  /*73c0*/  ISETP.GT.AND P1, PT, R15.reuse, 0x8, P1 ;  /* 0x000000080f00780c */ /* 0x040fe20000f24270 */
[-C--:B0-----:R-:W-:Y:S01]  /*73d0*/  FMUL R11, R18, R13.reuse ;  /* 0x0000000d120b7220 */ /* 0x081fe20000400000 */
[----:B------:R-:W-:Y:S01]  /*73e0*/  ISETP.GT.AND P2, PT, R15, 0x8, P2 ;  /* 0x000000080f00780c */ /* 0x000fe20001744270 */
[-C--:B------:R-:W-:Y:S01]  /*73f0*/  FMUL R15, R16, R13.reuse ;  /* 0x0000000d100f7220 */ /* 0x080fe20000400000 */
[----:B------:R-:W-:Y:S01]  /*7400*/  IADD3 R24, P6, R7, R36, RZ ;  /* 0x0000002407187210 */ /* 0x000fe20007fde0ff */
[----:B------:R-:W-:-:S04]  /*7410*/  FMUL R7, R22, R13 ;  /* 0x0000000d16077220 */ /* 0x000fc80000400000 */
[----:B------:R-:W-:Y:S01]  /*7420*/  IMAD.X R25, R6, 0x1, R37, P6 ;  /* 0x0000000106197824 */ /* 0x000fe200030e0625 */
[----:B------:R1:W-:Y:S04]  /*7430*/  @P5 STG.E desc[UR16][R30.64], R7 ;  /* 0x000000071e005986 */ /* 0x0003e8000c101910 */
[----:B------:R1:W-:Y:S04]  /*7440*/  @P4 STG.E desc[UR16][R26.64], R9 ;  /* 0x000000091a004986 */ /* 0x0003e8000c101910 */
[----:B------:R1:W-:Y:S04]  /*7450*/  @P1 STG.E desc[UR16][R32.64], R11 ;  /* 0x0000000b20001986 */ /* 0x0003e8000c101910 */
[----:B------:R1:W-:Y:S02]  /*7460*/  @P2 STG.E desc[UR16][R24.64], R15 ;  /* 0x0000000f18002986 */ /* 0x0003e4000c101910 */
.L_x_152:
[----:B------:R-:W-:Y:S05]  /*7470*/  BSYNC B0 ;  /* 0x0000000000007941 */ /* 0x000fea0003800000 */
.L_x_28:
[----:B------:R-:W-:Y:S01]  /*7480*/  ULDC UR6, c[0x0][0xc] ;  /* 0x0000030000067ab9 */ /* 0x000fe20000000800 */
[----:B------:R-:W-:Y:S01]  /*7490*/  ULDC UR7, c[0x0][0x10] ;  /* 0x0000040000077ab9 */ /* 0x000fe20000000800 */
[----:B01----:R-:W0:Y:S01]  /*74a0*/  LDC R7, c[0x0][0x14] ;  /* 0x00000500ff077b82 */ /* 0x003e220000000800 */
[----:B------:R-:W-:Y:S01]  /*74b0*/  UIMAD.WIDE.U32 UR6, UR6, UR7, URZ ;  /* 0x00000007060672a5 */ /* 0x000fe2000f8e003f */
[----:B------:R-:W-:Y:S01]  /*74c0*/  PRMT R6, RZ, 0x7610, R6 ;  /* 0x00007610ff067816 */ /* 0x000fe20000000006 */
[----:B------:R-:W-:Y:S02]  /*74d0*/  IMAD.MOV.U32 R12, RZ, RZ, -0x1 ;  /* 0xffffffffff0c7424 */ /* 0x000fe400078e00ff */
[----:B------:R-:W-:Y:S02]  /*74e0*/  IMAD.MOV.U32 R11, RZ, RZ, -0x1 ;  /* 0xffffffffff0b7424 */ /* 0x000fe400078e00ff */
[----:B0-----:R-:W-:-:S04]  /*74f0*/  IMAD.WIDE.U32 R2, R7, UR6, R2 ;  /* 0x0000000607027c25 */ /* 0x001fc8000f8e0002 */
[----:B------:R-:W-:Y:S01]  /*7500*/  IMAD R7, R7, UR7, RZ ;  /* 0x0000000707077c24 */ /* 0x000fe2000f8e02ff */
[----:B------:R-:W-:Y:S02]  /*7510*/  ULDC.64 UR6, c[0x0][0x750] ;  /* 0x0001d40000067ab9 */ /* 0x000fe40000000a00 */
[----:B------:R-:W-:Y:S01]  /*7520*/  ISETP.GE.U32.AND P1, PT, R2, UR6, PT ;  /* 0x0000000602007c0c */ /* 0x000fe2000bf26070 */
[----:B------:R-:W-:-:S05]  /*7530*/  IMAD.IADD R3, R3, 0x1, R7 ;  /* 0x0000000103037824 */ /* 0x000fca00078e0207 */
[----:B------:R-:W-:-:S13]  /*7540*/  ISETP.GE.U32.AND.EX P1, PT, R3, UR7, PT, P1 ;  /* 0x0000000703007c0c */ /* 0x000fda000bf26110 */
[----:B------:R-:W-:Y:S05]  /*7550*/  @P1 BRA `(.L_x_153) ;  /* 0x0000000400641947 */ /* 0x000fea0003800000 */
[----:B------:R-:W0:Y:S01]  /*7560*/  S2R R22, SR_CTAID.X ;  /* 0x0000000000167919 */ /* 0x000e220000002500 */
[----:B-----5:R-:W1:Y:S01]  /*7570*/  LDC.64 R18, c[0x0][0x728] ;  /* 0x0001ca00ff127b82 */ /* 0x020e620000000a00 */
[----:B------:R-:W-:Y:S01]  /*7580*/  ULDC UR6, c[0x0][0x150] ;  /* 0x0000540000067ab9 */ /* 0x000fe20000000800 */
[----:B------:R-:W-:Y:S01]  /*7590*/  IMAD.MOV.U32 R16, RZ, RZ, R2 ;  /* 0x000000ffff107224 */ /* 0x000fe200078e0002 */
[----:B---3--:R-:W3:Y:S01]  /*75a0*/  S2R R24, SR_CTAID.Y ;  /* 0x0000000000187919 */ /* 0x008ee20000002600 */
[----:B------:R-:W-:-:S04]  /*75b0*/  IMAD.MOV.U32 R17, RZ, RZ, R3 ;  /* 0x000000ffff117224 */ /* 0x000fc800078e0003 */
[----:B------:R-:W2:Y:S08]  /*75c0*/  LDC R25, c[0x0][0x144] ;  /* 0x00005100ff197b82 */ /* 0x000eb00000000800 */
[----:B------:R-:W2:Y:S08]  /*75d0*/  LDC R12, c[0x0][0x730] ;  /* 0x0001cc00ff0c7b82 */ /* 0x000eb00000000800 */
[----:B------:R-:W2:Y:S01]  /*75e0*/  LDC.64 R20, c[0x0][0x720] ;  /* 0x0001c800ff147b82 */ /* 0x000ea20000000a00 */
[----:B-1----:R-:W-:-:S04]  /*75f0*/  ISETP.NE.U32.AND P1, PT, R18, RZ, PT ;  /* 0x000000ff1200720c */ /* 0x002fc80003f25070 */
[----:B------:R-:W-:Y:S02]  /*7600*/  ISETP.NE.AND.EX P1, PT, R19, RZ, PT, P1 ;  /* 0x000000ff1300720c */ /* 0x000fe40003f25310 */
[----:B0-----:R-:W-:-:S05]  /*7610*/  I2FP.F32.U32 R6, R22 ;  /* 0x0000001600067245 */ /* 0x001fca0000201000 */
[----:B------:R-:W-:-:S04]  /*7620*/  FMUL R6, R6, UR6 ;  /* 0x0000000606067c20 */ /* 0x000fc80008400000 */
[----:B------:R0:W1:Y:S02]  /*7630*/  F2I.U32.TRUNC.NTZ R23, R6 ;  /* 0x0000000600177305 */ /* 0x000064000020f000 */
[----:B---3--:R-:W-:Y:S05]  /*7640*/  @!P1 BRA `(.L_x_154) ;  /* 0x0000000000289947 */ /* 0x008fea0003800000 */
[----:B------:R-:W3:Y:S02]  /*7650*/  LDC R7, c[0x0][0x734] ;  /* 0x0001cd00ff077b82 */ /* 0x000ee40000000800 */
[----:B---3--:R-:W-:-:S05]  /*7660*/  IADD3 R11, P1, R2, R7, RZ ;  /* 0x00000007020b7210 */ /* 0x008fca0007f3e0ff */
[----:B------:R-:W-:-:S04]  /*7670*/  IMAD.X R15, RZ, RZ, R3, P1 ;  /* 0x000000ffff0f7224 */ /* 0x000fc800008e0603 */
[----:B0-----:R-:W-:-:S04]  /*7680*/  IMAD.WIDE.U32 R6, R15, R18, RZ ;  /* 0x000000120f067225 */ /* 0x001fc800078e00ff */
[----:B------:R-:W-:-:S04]  /*7690*/  IMAD.WIDE.U32 R8, P1, R11, R19, R6 ;  /* 0x000000130b087225 */ /* 0x000fc80007820006 */
[----:B------:R-:W-:-:S04]  /*76a0*/  IMAD.WIDE.U32 R6, R11, R18, RZ ;  /* 0x000000120b067225 */ /* 0x000fc800078e00ff */
[----:B------:R-:W-:Y:S01]  /*76b0*/  IMAD.X R17, RZ, RZ, RZ, P1 ;  /* 0x000000ffff117224 */ /* 0x000fe200008e06ff */
[----:B------:R-:W-:Y:S01]  /*76c0*/  IADD3 RZ, P1, R7, R8, RZ ;  /* 0x0000000807ff7210 */ /* 0x000fe20007f3e0ff */
[----:B------:R-:W-:-:S04]  /*76d0*/  IMAD.MOV.U32 R16, RZ, RZ, R9 ;  /* 0x000000ffff107224 */ /* 0x000fc800078e0009 */
[----:B------:R-:W-:-:S08]  /*76e0*/  IMAD.WIDE.U32.X R16, R15, R19, R16, P1 ;  /* 0x000000130f107225 */ /* 0x000fd000008e0410 */
.L_x_154:
[----:B------:R-:W3:Y:S01]  /*76f0*/  LDC.64 R30, c[0x0][0x740] ;  /* 0x0001d000ff1e7b82 */ /* 0x000ee20000000a00 */
[-C--:B--2---:R-:W-:Y:S01]  /*7700*/  SHF.R.U64 R19, R16, R12.reuse, R17 ;  /* 0x0000000c10137219 */ /* 0x084fe20000001211 */
[----:B-1----:R-:W-:Y:S01]  /*7710*/  IMAD.MOV R23, RZ, RZ, -R23 ;  /* 0x000000ffff177224 */ /* 0x002fe200078e0a17 */
[----:B0-----:R-:W-:Y:S01]  /*7720*/  SHF.R.U32.HI R6, RZ, R12, R17 ;  /* 0x0000000cff067219 */ /* 0x001fe20000011611 */
[----:B------:R-:W-:Y:S01]  /*7730*/  ULDC UR6, c[0x0][0x154] ;  /* 0x0000550000067ab9 */ /* 0x000fe20000000800 */
[----:B------:R-:W-:Y:S01]  /*7740*/  IADD3 R9, P1, RZ, -R19, RZ ;  /* 0x80000013ff097210 */ /* 0x000fe20007f3e0ff */
[----:B------:R-:W-:Y:S02]  /*7750*/  IMAD R25, R25, R23, R22 ;  /* 0x0000001719197224 */ /* 0x000fe400078e0216 */
[----:B------:R-:W0:Y:S01]  /*7760*/  LDC R16, c[0x0][0x718] ;  /* 0x0001c600ff107b82 */ /* 0x000e220000000800 */
[----:B------:R-:W-:Y:S02]  /*7770*/  IMAD.MOV.U32 R11, RZ, RZ, 0x1 ;  /* 0x00000001ff0b7424 */ /* 0x000fe400078e00ff */
[----:B------:R-:W-:-:S04]  /*7780*/  IMAD.X R7, RZ, RZ, ~R6, P1 ;  /* 0x000000ffff077224 */ /* 0x000fc800008e0e06 */
[-C--:B------:R-:W-:Y:S01]  /*7790*/  IMAD R8, R7, R20.reuse, RZ ;  /* 0x0000001407087224 */ /* 0x080fe200078e02ff */
[----:B----4-:R-:W1:Y:S01]  /*77a0*/  LDC R26, c[0x0][0x708] ;  /* 0x0001c200ff1a7b82 */ /* 0x010e620000000800 */
[----:B------:R-:W-:-:S04]  /*77b0*/  IMAD.WIDE.U32 R6, R9, R20, R2 ;  /* 0x0000001409067225 */ /* 0x000fc800078e0002 */
[----:B------:R-:W-:Y:S01]  /*77c0*/  IMAD R9, R9, R21, R8 ;  /* 0x0000001509097224 */ /* 0x000fe200078e0208 */
[----:B------:R-:W-:Y:S02]  /*77d0*/  I2FP.F32.U32 R8, R24 ;  /* 0x0000001800087245 */ /* 0x000fe40000201000 */
[----:B------:R-:W2:Y:S01]  /*77e0*/  LDC R28, c[0x0][0x758] ;  /* 0x0001d600ff1c7b82 */ /* 0x000ea20000000800 */
[----:B------:R-:W-:Y:S01]  /*77f0*/  IMAD.IADD R7, R7, 0x1, R9 ;  /* 0x0000000107077824 */ /* 0x000fe200078e0209 */
[----:B---3--:R-:W-:Y:S01]  /*7800*/  ISETP.NE.U32.AND P1, PT, R30, RZ, PT ;  /* 0x000000ff1e00720c */ /* 0x008fe20003f25070 */
[----:B------:R-:W-:Y:S01]  /*7810*/  FMUL R8, R8, UR6 ;  /* 0x0000000608087c20 */ /* 0x000fe20008400000 */
[----:B------:R-:W-:Y:S02]  /*7820*/  IMAD.MOV.U32 R9, RZ, RZ, -0x1 ;  /* 0xffffffffff097424 */ /* 0x000fe400078e00ff */
[----:B------:R-:W-:Y:S01]  /*7830*/  ISETP.NE.AND.EX P1, PT, R31, RZ, PT, P1 ;  /* 0x000000ff1f00720c */ /* 0x000fe20003f25310 */
[----:B------:R3:W4:Y:S01]  /*7840*/  F2I.U32.TRUNC.NTZ R21, R8 ;  /* 0x0000000800157305 */ /* 0x000722000020f000 */
[----:B------:R-:W3:Y:S01]  /*7850*/  LDC R23, c[0x0][0x148] ;  /* 0x00005200ff177b82 */ /* 0x000ee20000000800 */
[----:B0-----:R-:W-:-:S02]  /*7860*/  SHF.R.U64 R18, R6, R16, R7 ;  /* 0x0000001006127219 */ /* 0x001fc40000001207 */
[----:B------:R-:W-:-:S05]  /*7870*/  SHF.R.U32.HI R7, RZ, R16, R7 ;  /* 0x00000010ff077219 */ /* 0x000fca0000011607 */
[----:B------:R-:W0:Y:S01]  /*7880*/  LDC R22, c[0x0][0x700] ;  /* 0x0001c000ff167b82 */ /* 0x000e220000000800 */
[-CC-:B-1----:R-:W-:Y:S02]  /*7890*/  SHF.R.U64 R12, R18, R26.reuse, R7.reuse ;  /* 0x0000001a120c7219 */ /* 0x182fe40000001207 */
[----:B------:R-:W-:-:S05]  /*78a0*/  SHF.R.U32.HI R7, RZ, R26, R7 ;  /* 0x0000001aff077219 */ /* 0x000fca0000011607 */
[----:B------:R-:W1:Y:S01]  /*78b0*/  LDC R29, c[0x0][0x748] ;  /* 0x0001d200ff1d7b82 */ /* 0x000e620000000800 */
[-CC-:B--2---:R-:W-:Y:S02]  /*78c0*/  SHF.R.U64 R20, R12, R28.reuse, R7.reuse ;  /* 0x0000001c0c147219 */ /* 0x184fe40000001207 */
[-C--:B------:R-:W-:Y:S02]  /*78d0*/  SHF.L.U32 R9, R9, R28.reuse, RZ ;  /* 0x0000001c09097219 */ /* 0x080fe400000006ff */
[-C--:B------:R-:W-:Y:S01]  /*78e0*/  SHF.R.U32.HI R7, RZ, R28.reuse, R7 ;  /* 0x0000001cff077219 */ /* 0x080fe20000011607 */
[----:B------:R-:W-:Y:S01]  /*78f0*/  IMAD.MOV.U32 R6, RZ, RZ, R20 ;  /* 0x000000ffff067224 */ /* 0x000fe200078e0014 */
[----:B------:R-:W-:Y:S01]  /*7900*/  SHF.L.U32 R28, R11, R28, RZ ;  /* 0x0000001c0b1c7219 */ /* 0x000fe200000006ff */
[----:B------:R-:W2:Y:S01]  /*7910*/  LDC R32, c[0x0][0x738] ;  /* 0x0001ce00ff207b82 */ /* 0x000ea20000000800 */
[----:B------:R-:W-:-:S07]  /*7920*/  LOP3.LUT R27, RZ, R9, RZ, 0x33, !PT ;  /* 0x00000009ff1b7212 */ /* 0x000fce00078e33ff */
[----:B------:R-:W0:Y:S01]  /*7930*/  LDC R33, c[0x0][0x710] ;  /* 0x0001c400ff217b82 */ /* 0x000e220000000800 */
[----:B----4-:R-:W-:Y:S05]  /*7940*/  @!P1 BRA `(.L_x_155) ;  /* 0x0000000000289947 */ /* 0x010fea0003800000 */
[----:B------:R-:W4:Y:S02]  /*7950*/  LDC R11, c[0x0][0x74c] ;  /* 0x0001d300ff0b7b82 */ /* 0x000f240000000800 */
[----:B----4-:R-:W-:-:S05]  /*7960*/  IADD3 R11, P1, R20, R11, RZ ;  /* 0x0000000b140b7210 */ /* 0x010fca0007f3e0ff */
[----:B------:R-:W-:-:S04]  /*7970*/  IMAD.X R15, RZ, RZ, R7, P1 ;  /* 0x000000ffff0f7224 */ /* 0x000fc800008e0607 */
[----:B------:R-:W-:-:S04]  /*7980*/  IMAD.WIDE.U32 R6, R15, R30, RZ ;  /* 0x0000001e0f067225 */ /* 0x000fc800078e00ff */
[----:B---3--:R-:W-:-:S04]  /*7990*/  IMAD.WIDE.U32 R8, P1, R11, R31, R6 ;  /* 0x0000001f0b087225 */ /* 0x008fc80007820006 */
[----:B------:R-:W-:-:S04]  /*79a0*/  IMAD.WIDE.U32 R6, R11, R30, RZ ;  /* 0x0000001e0b067225 */ /* 0x000fc800078e00ff */
[----:B------:R-:W-:Y:S01]  /*79b0*/  IMAD.X R17, RZ, RZ, RZ, P1 ;  /* 0x000000ffff117224 */ /* 0x000fe200008e06ff */
[----:B------:R-:W-:Y:S01]  /*79c0*/  IADD3 RZ, P1, R7, R8, RZ ;  /* 0x0000000807ff7210 */ /* 0x000fe20007f3e0ff */
[----:B------:R-:W-:-:S04]  /*79d0*/  IMAD.MOV.U32 R16, RZ, RZ, R9 ;  /* 0x000000ffff107224 */ /* 0x000fc800078e0009 */
[----:B------:R-:W-:-:S08]  /*79e0*/  IMAD.WIDE.U32.X R6, R15, R31, R16, P1 ;  /* 0x0000001f0f067225 */ /* 0x000fd000008e0410 */
.L_x_155:
[----:B-1----:R-:W-:Y:S01]  /*79f0*/  SHF.R.U64 R6, R6, R29, R7 ;  /* 0x0000001d06067219 */ /* 0x002fe20000001207 */
[----:B0-----:R-:W-:Y:S01]  /*7a00*/  VIADD R11, R22, 0xffffffff ;  /* 0xffffffff160b7836 */ /* 0x001fe20000000000 */
[----:B------:R-:W-:Y:S01]  /*7a10*/  LOP3.LUT R9, R12, R27, RZ, 0xc0, !PT ;  /* 0x0000001b0c097212 */ /* 0x000fe200078ec0ff */
[----:B------:R-:W-:Y:S02]  /*7a20*/  IMAD.MOV R21, RZ, RZ, -R21 ;  /* 0x000000ffff157224 */ /* 0x000fe400078e0a15 */
[----:B------:R-:W-:Y:S02]  /*7a30*/  IMAD.MOV R7, RZ, RZ, -R6 ;  /* 0x000000ffff077224 */ /* 0x000fe400078e0a06 */
[----:B---3--:R-:W-:Y:S01]  /*7a40*/  IMAD R8, R28, R6, R9 ;  /* 0x000000061c087224 */ /* 0x008fe200078e0209 */
[----:B------:R-:W-:Y:S01]  /*7a50*/  LOP3.LUT R9, R18, R11, RZ, 0xc0, !PT ;  /* 0x0000000b12097212 */ /* 0x000fe200078ec0ff */
[----:B------:R-:W-:Y:S02]  /*7a60*/  @P3 IMAD R25, R23, R21, R24 ;  /* 0x0000001517193224 */ /* 0x000fe400078e0218 */
[----:B--2---:R-:W-:-:S02]  /*7a70*/  IMAD R6, R7, R32, R20 ;  /* 0x0000002007067224 */ /* 0x004fc400078e0214 */
[----:B------:R-:W-:Y:S02]  /*7a80*/  IMAD R8, R8, R33, R25 ;  /* 0x0000002108087224 */ /* 0x000fe400078e0219 */
[----:B------:R-:W-:Y:S02]  /*7a90*/  IMAD.MOV.U32 R11, RZ, RZ, 0x1 ;  /* 0x00000001ff0b7424 */ /* 0x000fe400078e00ff */
[----:B------:R-:W-:-:S03]  /*7aa0*/  IMAD R7, R6, R22, R9 ;  /* 0x0000001606077224 */ /* 0x000fc600078e0209 */
[----:B------:R-:W-:Y:S01]  /*7ab0*/  PRMT R6, R11, 0x7610, R6 ;  /* 0x000076100b067816 */ /* 0x000fe20000000006 */
[----:B------:R-:W-:Y:S01]  /*7ac0*/  IMAD.MOV.U32 R11, RZ, RZ, R19 ;  /* 0x000000ffff0b7224 */ /* 0x000fe200078e0013 */
[----:B------:R-:W-:Y:S02]  /*7ad0*/  SEL R12, R7, R8, !P3 ;  /* 0x00000008070c7207 */ /* 0x000fe40005800000 */
[----:B------:R-:W-:-:S07]  /*7ae0*/  SEL R8, R8, R7, !P3 ;  /* 0x0000000708087207 */ /* 0x000fce0005800000 */
.L_x_153:
[----:B------:R-:W-:Y:S01]  /*7af0*/  LOP3.LUT P1, RZ, R6, 0xff, RZ, 0xc0, !PT ;  /* 0x000000ff06ff7812 */ /* 0x000fe2000782c0ff */
[----:B------:R-:W-:-:S12]  /*7b00*/  IMAD.MOV.U32 R6, RZ, RZ, R8 ;  /* 0x000000ffff067224 */ /* 0x000fd800078e0008 */
[----:B------:R-:W-:Y:S05]  /*7b10*/  @P1 BRA `(.L_x_156) ;  /* 0xffffff98000c1947 */ /* 0x000fea000383ffff */
[----:B------:R-:W-:Y:S05]  /*7b20*/  EXIT ;  /* 0x000000000000794d */ /* 0x000fea0003800000 */
.L_x_8:
[----:B0-----:R-:W-:Y:S01]  /*7b30*/  ULDC.64 UR4, c[0x0][0x750] ;  /* 0x0001d40000047ab9 */ /* 0x001fe20000000a00 */
        /* <DEDUP_REMOVED lines=25> */
.L_x_158:
[----:B------:R-:W0:Y:S01]  /*7cd0*/  LDC.64 R28, c[0x0][0x740] ;  /* 0x0001d000ff1c7b82 */ /* 0x000e220000000a00 */
[-CC-:B------:R-:W-:Y:S01]  /*7ce0*/  SHF.R.U64 R18, R16, R12.reuse, R17.reuse ;  /* 0x0000000c10127219 */ /* 0x180fe20000001211 */
[----:B------:R-:W-:Y:S01]  /*7cf0*/  IMAD.MOV.U32 R27, RZ, RZ, 0x1 ;  /* 0x00000001ff1b7424 */ /* 0x000fe200078e00ff */
[----:B------:R-:W-:Y:S02]  /*7d00*/  SHF.R.U32.HI R5, RZ, R12, R17 ;  /* 0x0000000cff057219 */ /* 0x000fe40000011611 */
[----:B------:R-:W-:-:S03]  /*7d10*/  IADD3 R15, P0, RZ, -R18, RZ ;  /* 0x80000012ff0f7210 */ /* 0x000fc60007f1e0ff */
[----:B------:R-:W1:Y:S02]  /*7d20*/  LDC R14, c[0x0][0x718] ;  /* 0x0001c600ff0e7b82 */ /* 0x000e640000000800 */
[----:B------:R-:W-:Y:S02]  /*7d30*/  IMAD.X R5, RZ, RZ, ~R5, P0 ;  /* 0x000000ffff057224 */ /* 0x000fe400000e0e05 */
[----:B------:R-:W-:-:S04]  /*7d40*/  IMAD.WIDE.U32 R10, R15, R24, R2 ;  /* 0x000000180f0a7225 */ /* 0x000fc800078e0002 */
[----:B------:R-:W2:Y:S01]  /*7d50*/  LDC R16, c[0x0][0x708] ;  /* 0x0001c200ff107b82 */ /* 0x000ea20000000800 */
[----:B------:R-:W-:-:S04]  /*7d60*/  IMAD R12, R5, R24, RZ ;  /* 0x00000018050c7224 */ /* 0x000fc800078e02ff */
[----:B------:R-:W-:-:S03]  /*7d70*/  IMAD R5, R15, R25, R12 ;  /* 0x000000190f057224 */ /* 0x000fc600078e020c */
[----:B------:R-:W3:Y:S01]  /*7d80*/  LDC R26, c[0x0][0x758] ;  /* 0x0001d600ff1a7b82 */ /* 0x000ee20000000800 */
[----:B------:R-:W-:Y:S01]  /*7d90*/  IMAD.IADD R5, R11, 0x1, R5 ;  /* 0x000000010b057824 */ /* 0x000fe200078e0205 */
[----:B0-----:R-:W-:Y:S01]  /*7da0*/  ISETP.NE.U32.AND P0, PT, R28, RZ, PT ;  /* 0x000000ff1c00720c */ /* 0x001fe20003f05070 */
[----:B------:R-:W-:-:S03]  /*7db0*/  IMAD.MOV.U32 R11, RZ, RZ, -0x1 ;  /* 0xffffffffff0b7424 */ /* 0x000fc600078e00ff */
        /* <DEDUP_REMOVED lines=8> */
[-C--:B---3--:R-:W-:Y:S02]  /*7e40*/  SHF.L.U32 R10, R11, R26.reuse, RZ ;  /* 0x0000001a0b0a7219 */ /* 0x088fe400000006ff */
[--C-:B------:R-:W-:Y:S02]  /*7e50*/  SHF.R.U64 R24, R20, R26, R5.reuse ;  /* 0x0000001a14187219 */ /* 0x100fe40000001205 */
[----:B------:R-:W-:Y:S02]  /*7e60*/  LOP3.LUT R31, RZ, R10, RZ, 0x33, !PT ;  /* 0x0000000aff1f7212 */ /* 0x000fe400078e33ff */
[----:B------:R-:W-:Y:S01]  /*7e70*/  SHF.R.U32.HI R11, RZ, R26, R5 ;  /* 0x0000001aff0b7219 */ /* 0x000fe20000011605 */
[----:B------:R-:W3:Y:S01]  /*7e80*/  LDC R30, c[0x0][0x710] ;  /* 0x0001c400ff1e7b82 */ /* 0x000ee20000000800 */
[----:B------:R-:W-:Y:S01]  /*7e90*/  IMAD.MOV.U32 R10, RZ, RZ, R24 ;  /* 0x000000ffff0a7224 */ /* 0x000fe200078e0018 */
[----:B------:R-:W-:Y:S06]  /*7ea0*/  @!P0 BRA `(.L_x_159) ;  /* 0x0000000000288947 */ /* 0x000fec0003800000 */
        /* <DEDUP_REMOVED lines=10> */
.L_x_159:
[----:B-1----:R-:W-:Y:S01]  /*7f50*/  SHF.R.U64 R10, R10, R23, R11 ;  /* 0x000000170a0a7219 */ /* 0x002fe2000000120b */
[----:B0-----:R-:W-:Y:S01]  /*7f60*/  VIADD R11, R21, 0xffffffff ;  /* 0xffffffff150b7836 */ /* 0x001fe20000000000 */
[----:B------:R-:W-:Y:S01]  /*7f70*/  SHF.L.U32 R27, R27, R26, RZ ;  /* 0x0000001a1b1b7219 */ /* 0x000fe200000006ff */
[----:B------:R-:W-:Y:S01]  /*7f80*/  @P3 IMAD R7, R13, R22, R8 ;  /* 0x000000160d073224 */ /* 0x000fe200078e0208 */
[----:B------:R-:W-:Y:S01]  /*7f90*/  LOP3.LUT R5, R20, R31, RZ, 0xc0, !PT ;  /* 0x0000001f14057212 */ /* 0x000fe200078ec0ff */
[----:B------:R-:W-:Y:S01]  /*7fa0*/  IMAD.MOV R9, RZ, RZ, -R10 ;  /* 0x000000ffff097224 */ /* 0x000fe200078e0a0a */
[----:B------:R-:W-:Y:S01]  /*7fb0*/  LOP3.LUT R20, R12, R11, RZ, 0xc0, !PT ;  /* 0x0000000b0c147212 */ /* 0x000fe200078ec0ff */
[----:B------:R-:W-:Y:S02]  /*7fc0*/  IMAD.MOV.U32 R19, RZ, RZ, R18 ;  /* 0x000000ffff137224 */ /* 0x000fe400078e0012 */
[----:B------:R-:W-:Y:S02]  /*7fd0*/  IMAD R10, R27, R10, R5 ;  /* 0x0000000a1b0a7224 */ /* 0x000fe400078e0205 */
[----:B--2---:R-:W-:-:S02]  /*7fe0*/  IMAD R5, R9, R25, R24 ;  /* 0x0000001909057224 */ /* 0x004fc400078e0218 */
[----:B---3--:R-:W-:Y:S02]  /*7ff0*/  IMAD R7, R10, R30, R7 ;  /* 0x0000001e0a077224 */ /* 0x008fe400078e0207 */
[----:B------:R-:W-:Y:S02]  /*8000*/  IMAD R20, R5, R21, R20 ;  /* 0x0000001505147224 */ /* 0x000fe400078e0214 */
[----:B------:R-:W-:-:S03]  /*8010*/  IMAD.MOV.U32 R10, RZ, RZ, 0x1 ;  /* 0x00000001ff0a7424 */ /* 0x000fc600078e00ff */
[----:B------:R-:W-:Y:S02]  /*8020*/  SEL R5, R20, R7, !P3 ;  /* 0x0000000714057207 */ /* 0x000fe40005800000 */
[----:B------:R-:W-:-:S07]  /*8030*/  SEL R20, R7, R20, !P3 ;  /* 0x0000001407147207 */ /* 0x000fce0005800000 */
.L_x_157:
[----:B------:R-:W-:-:S08]  /*8040*/  NOP ;  /* 0x0000000000007918 */ /* 0x000fd00000000000 */
[----:B------:R-:W0:-:S00]  /*8050*/  USETMAXREG.DEALLOC.CTAPOOL 0x28 ;  /* 0x00000028000079c8 */ /* 0x000e0000080e0500 */
[----:B0-----:R-:W-:-:S13]  /*8060*/  ISETP.NE.AND P0, PT, R6, RZ, PT ;  /* 0x000000ff0600720c */ /* 0x001fda0003f05270 */
[----:B------:R-:W-:Y:S05]  /*8070*/  @P0 EXIT ;  /* 0x000000000000094d */ /* 0x000fea0003800000 */
[----:B------:R-:W-:Y:S01]  /*8080*/  LOP3.LUT P0, RZ, R10, 0xff, RZ, 0xc0, !PT ;  /* 0x000000ff0aff7812 */ /* 0x000fe2000780c0ff */
[----:B------:R-:W-:Y:S02]  /*8090*/  IMAD.MOV.U32 R10, RZ, RZ, 0x1 ;  /* 0x00000001ff0a7424 */ /* 0x000fe400078e00ff */
[----:B------:R-:W-:-:S10]  /*80a0*/  IMAD.MOV.U32 R11, RZ, RZ, RZ ;  /* 0x000000ffff0b7224 */ /* 0x000fd400078e00ff */
[----:B------:R-:W-:Y:S05]  /*80b0*/  @!P0 BRA `(.L_x_160) ;  /* 0x0000000c00748947 */ /* 0x000fea0003800000 */
[----:B------:R-:W0:Y:S01]  /*80c0*/  LDC R6, c[0x0][0x28c] ;  /* 0x0000a300ff067b82 */ /* 0x000e220000000800 */
[----:B------:R-:W1:Y:S01]  /*80d0*/  S2R R17, SR_CgaCtaId ;  /* 0x0000000000117919 */ /* 0x000e620000008800 */
[----:B------:R-:W-:Y:S01]  /*80e0*/  ULDC UR5, c[0x0][0x758] ;  /* 0x0001d60000057ab9 */ /* 0x000fe20000000800 */
[----:B------:R-:W-:Y:S01]  /*80f0*/  UMOV UR7, 0xffffffff ;  /* 0xffffffff00077882 */ /* 0x000fe20000000000 */
[----:B------:R-:W-:Y:S01]  /*8100*/  ULDC UR6, c[0x0][0xc] ;  /* 0x0000030000067ab9 */ /* 0x000fe20000000800 */
[----:B------:R-:W-:Y:S01]  /*8110*/  USHF.L.U32 UR9, UR7, UR5, URZ ;  /* 0x0000000507097299 */ /* 0x000fe2000800063f */
[----:B------:R-:W-:Y:S01]  /*8120*/  BSSY B0, `(.L_x_160) ;  /* 0x00000d6000007945 */ /* 0x000fe20003800000 */
[----:B------:R-:W-:Y:S01]  /*8130*/  UMOV UR8, 0x1 ;  /* 0x0000000100087882 */ /* 0x000fe20000000000 */
[----:B------:R-:W-:Y:S01]  /*8140*/  ULDC UR7, c[0x0][0x10] ;  /* 0x0000040000077ab9 */ /* 0x000fe20000000800 */
[----:B------:R-:W-:Y:S01]  /*8150*/  USHF.L.U32 UR5, UR8, UR5, URZ ;  /* 0x0000000508057299 */ /* 0x000fe2000800063f */
[----:B------:R-:W-:Y:S01]  /*8160*/  IMAD.MOV.U32 R13, RZ, RZ, 0x1 ;  /* 0x00000001ff0d7424 */ /* 0x000fe200078e00ff */
[----:B------:R-:W-:Y:S01]  /*8170*/  UIMAD.WIDE.U32 UR6, UR6, UR7, URZ ;  /* 0x00000007060672a5 */ /* 0x000fe2000f8e003f */
[----:B------:R-:W-:Y:S01]  /*8180*/  LOP3.LUT R12, R4, 0x2, RZ, 0xfc, !PT ;  /* 0x00000002040c7812 */ /* 0x000fe200078efcff */
[----:B------:R-:W-:Y:S01]  /*8190*/  ULDC UR8, c[0x0][0x14] ;  /* 0x0000050000087ab9 */ /* 0x000fe20000000800 */
[----:B------:R-:W-:Y:S01]  /*81a0*/  IMAD.MOV.U32 R10, RZ, RZ, 0x1 ;  /* 0x00000001ff0a7424 */ /* 0x000fe200078e00ff */
[----:B------:R-:W-:Y:S01]  /*81b0*/  UIMAD.WIDE.U32 UR32, UR6, UR8, URZ ;  /* 0x00000008062072a5 */ /* 0x000fe2000f8e003f */
[----:B------:R-:W-:Y:S01]  /*81c0*/  IMAD.MOV.U32 R11, RZ, RZ, RZ ;  /* 0x000000ffff0b7224 */ /* 0x000fe200078e00ff */
[----:B------:R-:W-:Y:S01]  /*81d0*/  UIMAD UR7, UR7, UR8, URZ ;  /* 0x00000008070772a4 */ /* 0x000fe2000f8e023f */
[----:B------:R-:W-:Y:S01]  /*81e0*/  ULDC UR4, c[0x0][0x700] ;  /* 0x0001c00000047ab9 */ /* 0x000fe20000000800 */
[----:B------:R-:W-:-:S02]  /*81f0*/  ULOP3.LUT UR6, URZ, UR9, URZ, 0x33, !UPT ;  /* 0x000000093f067292 */ /* 0x000fc4000f8e333f */
[----:B------:R-:W-:Y:S01]  /*8200*/  UIADD3 UR4, UR4, -0x1, URZ ;  /* 0xffffffff04047890 */ /* 0x000fe2000fffe03f */
[----:B0-----:R-:W-:Y:S01]  /*8210*/  VIADD R6, R6, 0x3f ;  /* 0x0000003f06067836 */ /* 0x001fe20000000000 */
[----:B------:R-:W-:Y:S01]  /*8220*/  UIADD3 UR7, UR33, UR7, URZ ;  /* 0x0000000721077290 */ /* 0x000fe2000fffe03f */
[----:B------:R-:W-:-:S03]  /*8230*/  ULDC.64 UR34, c[0x0][0x198] ;  /* 0x0000660000227ab9 */ /* 0x000fc60000000a00 */
[----:B------:R-:W-:-:S04]  /*8240*/  SHF.R.S32.HI R7, RZ, 0x1f, R6 ;  /* 0x0000001fff077819 */ /* 0x000fc80000011406 */
[----:B------:R-:W-:Y:S01]  /*8250*/  LEA.HI R7, R7, R6, RZ, 0x6 ;  /* 0x0000000607077211 */ /* 0x000fe200078f30ff */
[C---:B-1----:R-:W-:Y:S02]  /*8260*/  IMAD.SHL.U32 R15, R17.reuse, 0x40, RZ ;  /* 0x00000040110f7824 */ /* 0x042fe400078e00ff */
[C---:B------:R-:W-:Y:S01]  /*8270*/  IMAD.SHL.U32 R16, R17.reuse, 0x800, RZ ;  /* 0x0000080011107824 */ /* 0x040fe200078e00ff */
[----:B------:R-:W-:Y:S01]  /*8280*/  SHF.R.S32.HI R14, RZ, 0x6, R7 ;  /* 0x00000006ff0e7819 */ /* 0x000fe20000011407 */
[----:B------:R-:W-:Y:S01]  /*8290*/  IMAD.SHL.U32 R17, R17, 0x200, RZ ;  /* 0x0000020011117824 */ /* 0x000fe200078e00ff */
[----:B------:R-:W-:Y:S02]  /*82a0*/  LOP3.LUT R15, R15, 0x40, RZ, 0xc0, !PT ;  /* 0x000000400f0f7812 */ /* 0x000fe400078ec0ff */
[----:B------:R-:W-:Y:S01]  /*82b0*/  LOP3.LUT R16, R16, 0x800, RZ, 0xc0, !PT ;  /* 0x0000080010107812 */ /* 0x000fe200078ec0ff */
[----:B------:R-:W-:Y:S01]  /*82c0*/  VIADD R18, R14, 0x1 ;  /* 0x000000010e127836 */ /* 0x000fe20000000000 */
[----:B------:R-:W-:-:S07]  /*82d0*/  LOP3.LUT R17, R17, 0x200, RZ, 0xc0, !PT ;  /* 0x0000020011117812 */ /* 0x000fce00078ec0ff */
.L_x_171:
[----:B------:R-:W-:-:S03]  /*82e0*/  UMOV UR8, 0xffffffff ;  /* 0xffffffff00087882 */ /* 0x000fc60000000000 */
[----:B------:R-:W-:Y:S05]  /*82f0*/  BRA.DIV UR8, `(.L_x_161) ;  /* 0x0000001608907947 */ /* 0x000fea000b800000 */
[----:B------:R-:W-:-:S13]  /*8300*/  ELECT P0, URZ, PT ;  /* 0x00000000003f782f */ /* 0x000fda0003800000 */
.L_x_195:
[----:B------:R-:W0:Y:S01]  /*8310*/  LDC R6, c[0x0][0x28c] ;  /* 0x0000a300ff067b82 */ /* 0x000e220000000800 */
[----:B------:R-:W-:Y:S01]  /*8320*/  BSSY B1, `(.L_x_162) ;  /* 0x0000045000017945 */ /* 0x000fe20003800000 */
[----:B0-----:R-:W-:-:S13]  /*8330*/  ISETP.LT.OR P0, PT, R6, 0x1, !P0 ;  /* 0x000000010600780c */ /* 0x001fda0004701670 */
[----:B------:R-:W-:Y:S05]  /*8340*/  @P0 BRA `(.L_x_163) ;  /* 0x0000000400080947 */ /* 0x000fea0003800000 */
[----:B------:R-:W-:Y:S01]  /*8350*/  IMAD.SHL.U32 R21, R5, 0x80, RZ ;  /* 0x0000008005157824 */ /* 0x000fe200078e00ff */
[----:B------:R-:W-:Y:S01]  /*8360*/  CS2R R24, SRZ ;  /* 0x0000000000187805 */ /* 0x000fe2000001ff00 */
[----:B------:R-:W-:Y:S02]  /*8370*/  IMAD R20, R20, 0x80, R15 ;  /* 0x0000008014147824 */ /* 0x000fe400078e020f */
[----:B------:R-:W-:Y:S02]  /*8380*/  IMAD.MOV.U32 R5, RZ, RZ, R18 ;  /* 0x000000ffff057224 */ /* 0x000fe400078e0012 */
[----:B------:R-:W-:Y:S02]  /*8390*/  IMAD.MOV.U32 R6, RZ, RZ, R10 ;  /* 0x000000ffff067224 */ /* 0x000fe400078e000a */
[----:B------:R-:W-:Y:S02]  /*83a0*/  IMAD.MOV.U32 R7, RZ, RZ, R11 ;  /* 0x000000ffff077224 */ /* 0x000fe400078e000b */
[----:B------:R-:W-:-:S07]  /*83b0*/  IMAD.MOV.U32 R26, RZ, RZ, RZ ;  /* 0x000000ffff1a7224 */ /* 0x000fce00078e00ff */
.L_x_166:
[----:B------:R-:W0:Y:S01]  /*83c0*/  S2R R9, SR_CgaCtaId ;  /* 0x0000000000097919 */ /* 0x000e220000008800 */
[----:B------:R-:W-:Y:S02]  /*83d0*/  MOV R8, 0x400 ;  /* 0x0000040000087802 */ /* 0x000fe40000000f00 */
[----:B------:R-:W-:Y:S02]  /*83e0*/  LOP3.LUT P1, RZ, R0, 0x7f, RZ, 0xc0, !PT ;  /* 0x0000007f00ff7812 */ /* 0x000fe4000782c0ff */
[----:B0-----:R-:W-:Y:S02]  /*83f0*/  LEA R22, R9, R8, 0x18 ;  /* 0x0000000809167211 */ /* 0x001fe400078ec0ff */
[----:B------:R-:W-:-:S09]  /*8400*/  SHF.L.U32 R8, R6, 0x1f, RZ ;  /* 0x0000001f06087819 */ /* 0x000fd200000006ff */
[----:B------:R-:W0:Y:S01]  /*8410*/  @!P1 LDC R9, c[0x0][0x640] ;  /* 0x00019000ff099b82 */ /* 0x000e220000000800 */
[----:B------:R-:W-:-:S04]  /*8420*/  IMAD R23, R7, 0x8, R22 ;  /* 0x0000000807177824 */ /* 0x000fc800078e0216 */
[----:B------:R-:W1:Y:S02]  /*8430*/  SYNCS.PHASECHK.TRANS64.TRYWAIT P0, [R23+URZ+0x88], R8 ;  /* 0x00008808170075a7 */ /* 0x000e64000800017f */
[----:B-1----:R-:W-:Y:S05]  /*8440*/  @!P0 BRA `(.L_x_164) ;  /* 0x00000014005c8947 */ /* 0x002fea0003800000 */
.L_x_196:
[----:B-1----:R-:W-:Y:S01]  /*8450*/  PRMT R8, R12, 0x9910, RZ ;  /* 0x000099100c087816 */ /* 0x002fe200000000ff */
[----:B0-----:R0:W-:Y:S03]  /*8460*/  @!P1 SYNCS.ARRIVE.TRANS64 RZ, [R23+URZ], R9 ;  /* 0x0000000917ff99a7 */ /* 0x0011e6000800003f */
[----:B------:R-:W-:-:S13]  /*8470*/  ISETP.NE.AND P0, PT, R8, 0x2, PT ;  /* 0x000000020800780c */ /* 0x000fda0003f05270 */
[----:B0-----:R-:W-:Y:S05]  /*8480*/  @P0 BRA `(.L_x_165) ;  /* 0x0000000000040947 */ /* 0x001fea0003800000 */
[----:B------:R-:W-:Y:S01]  /*8490*/  BPT.TRAP 0x1 ;  /* 0x000000040000795c */ /* 0x000fe20000300000 */
.L_x_165:
[C---:B------:R-:W-:Y:S01]  /*84a0*/  IMAD R8, R7.reuse, 0x1000, R16 ;  /* 0x0000100007087824 */ /* 0x040fe200078e0210 */
[----:B------:R-:W-:Y:S01]  /*84b0*/  R2UR UR9, R22 ;  /* 0x00000000160972ca */ /* 0x000fe200000e0000 */
[----:B------:R-:W-:Y:S01]  /*84c0*/  IMAD R22, R7, 0x2000, R22 ;  /* 0x0000200007167824 */ /* 0x000fe200078e0216 */
[----:B------:R-:W-:Y:S01]  /*84d0*/  R2UR UR25, R23 ;  /* 0x00000000171972ca */ /* 0x000fe200000e0000 */
[----:B------:R-:W-:Y:S01]  /*84e0*/  VIADD R5, R5, 0xffffffff ;  /* 0xffffffff05057836 */ /* 0x000fe20000000000 */
[----:B------:R-:W-:Y:S01]  /*84f0*/  R2UR UR24, R8 ;  /* 0x00000000081872ca */ /* 0x000fe200000e0000 */
[----:B------:R-:W-:Y:S01]  /*8500*/  IMAD R8, R7, 0x400, R17 ;  /* 0x0000040007087824 */ /* 0x000fe200078e0211 */
[----:B------:R-:W-:Y:S01]  /*8510*/  R2UR UR8, R22 ;  /* 0x00000000160872ca */ /* 0x000fe200000e0000 */
[----:B------:R-:W-:Y:S01]  /*8520*/  UIADD3 UR14, UP0, UR34, 0xf0, URZ ;  /* 0x000000f0220e7890 */ /* 0x000fe2000ff1e03f */
[----:B------:R-:W-:Y:S01]  /*8530*/  R2UR UR28, R19 ;  /* 0x00000000131c72ca */ /* 0x000fe200000e0000 */
[----:B------:R-:W-:Y:S01]  /*8540*/  UIADD3 UR22, UP1, UR34, 0x1f0, URZ ;  /* 0x000001f022167890 */ /* 0x000fe2000ff3e03f */
[----:B------:R-:W-:Y:S01]  /*8550*/  R2UR UR16, R8 ;  /* 0x00000000081072ca */ /* 0x000fe200000e0000 */
[----:B------:R-:W-:Y:S01]  /*8560*/  UIADD3 UR36, UP2, UR34, 0x2f0, URZ ;  /* 0x000002f022247890 */ /* 0x000fe2000ff5e03f */
[----:B------:R-:W-:Y:S01]  /*8570*/  R2UR UR27, R20 ;  /* 0x00000000141b72ca */ /* 0x000fe200000e0000 */
[----:B------:R-:W-:Y:S01]  /*8580*/  UIADD3.X UR15, URZ, UR35, URZ, UP0, !UPT ;  /* 0x000000233f0f7290 */ /* 0x000fe200087fe43f */
[----:B------:R-:W-:Y:S01]  /*8590*/  R2UR UR26, R25 ;  /* 0x00000000191a72ca */ /* 0x000fe200000e0000 */
[----:B------:R-:W-:Y:S01]  /*85a0*/  UIADD3.X UR23, URZ, UR35, URZ, UP1, !UPT ;  /* 0x000000233f177290 */ /* 0x000fe20008ffe43f */
[----:B------:R-:W-:Y:S01]  /*85b0*/  R2UR UR19, R26 ;  /* 0x000000001a1372ca */ /* 0x000fe200000e0000 */
[----:B------:R-:W-:Y:S01]  /*85c0*/  UIADD3 UR24, UR9, 0x200, UR24 ;  /* 0x0000020009187890 */ /* 0x000fe2000fffe018 */
[----:B------:R-:W-:Y:S01]  /*85d0*/  R2UR UR10, R24 ;  /* 0x00000000180a72ca */ /* 0x000fe200000e0000 */
[----:B------:R-:W-:Y:S01]  /*85e0*/  VIADD R7, R7, 0x1 ;  /* 0x0000000107077836 */ /* 0x000fe20000000000 */
[----:B------:R-:W-:Y:S01]  /*85f0*/  R2UR UR11, R21 ;  /* 0x00000000150b72ca */ /* 0x000fe200000e0000 */
[----:B------:R-:W-:Y:S01]  /*8600*/  UIADD3.X UR37, URZ, UR35, URZ, UP2, !UPT ;  /* 0x000000233f257290 */ /* 0x000fe200097fe43f */
[----:B------:R-:W-:Y:S01]  /*8610*/  ISETP.GT.AND P1, PT, R5, 0x1, PT ;  /* 0x000000010500780c */ /* 0x000fe20003f24270 */
[----:B------:R-:W-:Y:S01]  /*8620*/  UIADD3 UR16, UR9, 0x33200, UR16 ;  /* 0x0003320009107890 */ /* 0x000fe2000fffe010 */
[----:B------:R-:W-:Y:S01]  /*8630*/  ISETP.NE.AND P0, PT, R7, 0x11, PT ;  /* 0x000000110700780c */ /* 0x000fe20003f05270 */
[----:B------:R-:W-:Y:S01]  /*8640*/  UIADD3 UR8, UR8, 0x11200, URZ ;  /* 0x0001120008087890 */ /* 0x000fe2000fffe03f */
[----:B------:R-:W-:Y:S01]  /*8650*/  VIADD R26, R26, 0x1 ;  /* 0x000000011a1a7836 */ /* 0x000fe20000000000 */
[----:B------:R-:W-:Y:S01]  /*8660*/  UMOV UR13, 0x30000 ;  /* 0x00030000000d7882 */ /* 0x000fe20000000000 */
[----:B------:R-:W-:Y:S01]  /*8670*/  UMOV UR30, 0x0 ;  /* 0x00000000001e7882 */ /* 0x000fe20000000000 */
[----:B------:R-:W-:Y:S01]  /*8680*/  UMOV UR31, 0x10000000 ;  /* 0x10000000001f7882 */ /* 0x000fe20000000000 */
[----:B------:R-:W-:Y:S01]  /*8690*/  UMOV UR17, UR25 ;  /* 0x0000001900117c82 */ /* 0x000fe20008000000 */
[----:B------:R-:W-:Y:S01]  /*86a0*/  UMOV UR20, UR28 ;  /* 0x0000001c00147c82 */ /* 0x000fe20008000000 */
[----:B------:R-:W-:Y:S01]  /*86b0*/  UMOV UR18, UR27 ;  /* 0x0000001b00127c82 */ /* 0x000fe20008000000 */
[----:B------:R0:W-:Y:S01]  /*86c0*/  UTMALDG.3D.MULTICAST [UR24], [UR14], UR13, desc[UR30] ;  /* 0x00001e180e0073b4 */ /* 0x0001e2000801180d */
[----:B------:R-:W-:Y:S01]  /*86d0*/  UMOV UR9, UR25 ;  /* 0x0000001900097c82 */ /* 0x000fe20008000000 */
[----:B------:R-:W-:Y:S01]  /*86e0*/  UMOV UR12, UR28 ;  /* 0x0000001c000c7c82 */ /* 0x000fe20008000000 */
[----:B------:R-:W-:Y:S01]  /*86f0*/  SEL R9, RZ, 0x1, P0 ;  /* 0x00000001ff097807 */ /* 0x000fe20000000000 */
[----:B------:R-:W-:Y:S01]  /*8700*/  VIADD R25, R25, 0x20 ;  /* 0x0000002019197836 */ /* 0x000fe20000000000 */
[----:B------:R-:W-:Y:S01]  /*8710*/  SEL R7, R7, RZ, P0 ;  /* 0x000000ff07077207 */ /* 0x000fe20000000000 */
[----:B------:R-:W-:Y:S01]  /*8720*/  VIADD R24, R24, 0x40 ;  /* 0x0000004018187836 */ /* 0x000fe20000000000 */
[----:B------:R-:W-:Y:S01]  /*8730*/  LOP3.LUT R6, R6, R9, RZ, 0x3c, !PT ;  /* 0x0000000906067212 */ /* 0x000fe200078e3cff */
[----:B------:R0:W-:Y:S01]  /*8740*/  UTMALDG.3D.MULTICAST [UR16], [UR22], UR13, desc[UR30] ;  /* 0x00001e10160073b4 */ /* 0x0001e2000801180d */
[----:B------:R0:W-:Y:S02]  /*8750*/  UTMALDG.3D [UR8], [UR36], desc[UR30] ;  /* 0x00001e08240075b4 */ /* 0x0001e40008011000 */
[----:B0-----:R-:W-:Y:S05]  /*8760*/  @P1 BRA `(.L_x_166) ;  /* 0xfffffffc00141947 */ /* 0x001fea000383ffff */
.L_x_163:
[----:B------:R-:W-:Y:S05]  /*8770*/  BSYNC B1 ;  /* 0x0000000000017941 */ /* 0x000fea0003800000 */
.L_x_162:
[----:B------:R-:W-:Y:S01]  /*8780*/  LOP3.LUT P1, RZ, R13, 0xff, RZ, 0xc0, !PT ;  /* 0x000000ff0dff7812 */ /* 0x000fe2000782c0ff */
[C---:B------:R-:W-:Y:S01]  /*8790*/  IMAD.IADD R8, R14.reuse, 0x1, R11 ;  /* 0x000000010e087824 */ /* 0x040fe200078e020b */
[----:B------:R-:W-:Y:S01]  /*87a0*/  ULDC.64 UR8, c[0x0][0x750] ;  /* 0x0001d40000087ab9 */ /* 0x000fe20000000a00 */
[----:B------:R-:W-:Y:S01]  /*87b0*/  ISETP.GE.U32.AND P2, PT, R14, 0x11, PT ;  /* 0x000000110e00780c */ /* 0x000fe20003f46070 */
[----:B------:R-:W-:Y:S01]  /*87c0*/  BSSY B1, `(.L_x_167) ;  /* 0x0000069000017945 */ /* 0x000fe20003800000 */
[----:B------:R-:W-:Y:S01]  /*87d0*/  IMAD.MOV.U32 R20, RZ, RZ, -0x1 ;  /* 0xffffffffff147424 */ /* 0x000fe200078e00ff */
[----:B------:R-:W-:Y:S01]  /*87e0*/  ISETP.GT.U32.AND P0, PT, R8, 0x10, PT ;  /* 0x000000100800780c */ /* 0x000fe20003f04070 */
[----:B------:R-:W-:Y:S01]  /*87f0*/  IMAD.MOV.U32 R19, RZ, RZ, -0x1 ;  /* 0xffffffffff137424 */ /* 0x000fe200078e00ff */
[----:B------:R-:W-:Y:S02]  /*8800*/  PRMT R13, RZ, 0x7610, R13 ;  /* 0x00007610ff0d7816 */ /* 0x000fe4000000000d */
[----:B------:R-:W-:-:S03]  /*8810*/  ISETP.LT.U32.AND P0, PT, R14, 0x11, P0 ;  /* 0x000000110e00780c */ /* 0x000fc60000701070 */
[----:B------:R-:W0:Y:S01]  /*8820*/  @P1 S2R R6, SR_CgaCtaId ;  /* 0x0000000000061919 */ /* 0x000e220000008800 */
[----:B------:R-:W-:-:S04]  /*8830*/  @P1 MOV R5, 0x400 ;  /* 0x0000040000051802 */ /* 0x000fc80000000f00 */
[----:B0-----:R-:W-:Y:S01]  /*8840*/  @P1 LEA R5, R6, R5, 0x18 ;  /* 0x0000000506051211 */ /* 0x001fe200078ec0ff */
[----:B------:R-:W-:-:S03]  /*8850*/  IMAD.WIDE.U32 R6, R8, -0xf0f0f0f, RZ ;  /* 0xf0f0f0f108067825 */ /* 0x000fc600078e00ff */
[----:B------:R0:W-:Y:S01]  /*8860*/  @P1 SYNCS.ARRIVE.TRANS64.A1T0 RZ, [R5+URZ+0x128], RZ ;  /* 0x000128ff05ff19a7 */ /* 0x0001e2000810003f */
[----:B------:R-:W-:Y:S02]  /*8870*/  IADD3 R2, P1, R2, UR32, RZ ;  /* 0x0000002002027c10 */ /* 0x000fe4000ff3e0ff */
[----:B------:R-:W-:Y:S02]  /*8880*/  SHF.R.U32.HI R7, RZ, 0x4, R7 ;  /* 0x00000004ff077819 */ /* 0x000fe40000011607 */
[----:B------:R-:W-:Y:S02]  /*8890*/  IADD3.X R3, R3, UR7, RZ, P1, !PT ;  /* 0x0000000703037c10 */ /* 0x000fe40008ffe4ff */
[----:B------:R-:W-:Y:S01]  /*88a0*/  PRMT R6, RZ, 0x7610, R6 ;  /* 0x00007610ff067816 */ /* 0x000fe20000000006 */
[----:B------:R-:W-:Y:S01]  /*88b0*/  IMAD R11, R7, -0x11, R8 ;  /* 0xffffffef070b7824 */ /* 0x000fe200078e0208 */
[----:B0-----:R-:W-:Y:S02]  /*88c0*/  SEL R5, RZ, 0x1, !P0 ;  /* 0x00000001ff057807 */ /* 0x001fe40004000000 */
[----:B------:R-:W-:-:S02]  /*88d0*/  ISETP.GE.U32.AND P0, PT, R2, UR8, PT ;  /* 0x0000000802007c0c */ /* 0x000fc4000bf06070 */
[----:B------:R-:W-:Y:S01]  /*88e0*/  LOP3.LUT R10, R10, R5, RZ, 0x3c, !PT ;  /* 0x000000050a0a7212 */ /* 0x000fe200078e3cff */
[----:B------:R-:W-:Y:S01]  /*88f0*/  IMAD.MOV.U32 R5, RZ, RZ, -0x1 ;  /* 0xffffffffff057424 */ /* 0x000fe200078e00ff */
[----:B------:R-:W-:Y:S02]  /*8900*/  ISETP.GE.U32.AND.EX P0, PT, R3, UR9, PT, P0 ;  /* 0x0000000903007c0c */ /* 0x000fe4000bf06100 */
[----:B------:R-:W-:-:S11]  /*8910*/  @P2 LOP3.LUT R10, R10, 0x1, R7, 0x78, !PT ;  /* 0x000000010a0a2812 */ /* 0x000fd600078e7807 */
[----:B------:R-:W-:Y:S05]  /*8920*/  @P0 BRA `(.L_x_168) ;  /* 0x0000000400480947 */ /* 0x000fea0003800000 */
[----:B------:R-:W0:Y:S01]  /*8930*/  S2R R5, SR_CTAID.X ;  /* 0x0000000000057919 */ /* 0x000e220000002500 */
[----:B------:R-:W-:Y:S01]  /*8940*/  ULDC UR8, c[0x0][0x150] ;  /* 0x0000540000087ab9 */ /* 0x000fe20000000800 */
[----:B------:R-:W1:Y:S01]  /*8950*/  LDC R8, c[0x0][0x144] ;  /* 0x00005100ff087b82 */ /* 0x000e620000000800 */
[----:B------:R-:W-:Y:S01]  /*8960*/  ULDC UR11, c[0x0][0x730] ;  /* 0x0001cc00000b7ab9 */ /* 0x000fe20000000800 */
[----:B------:R-:W2:Y:S01]  /*8970*/  S2R R21, SR_CTAID.Y ;  /* 0x0000000000157919 */ /* 0x000ea20000002600 */
[----:B------:R-:W-:-:S05]  /*8980*/  ULDC UR12, c[0x0][0x154] ;  /* 0x00005500000c7ab9 */ /* 0x000fca0000000800 */
[----:B------:R-:W3:Y:S01]  /*8990*/  LDC R20, c[0x0][0x148] ;  /* 0x00005200ff147b82 */ /* 0x000ee20000000800 */
[----:B0-----:R-:W-:Y:S02]  /*89a0*/  I2FP.F32.U32 R6, R5 ;  /* 0x0000000500067245 */ /* 0x001fe40000201000 */
[----:B--2---:R-:W-:-:S03]  /*89b0*/  I2FP.F32.U32 R22, R21 ;  /* 0x0000001500167245 */ /* 0x004fc60000201000 */
[----:B------:R-:W-:Y:S01]  /*89c0*/  FMUL R7, R6, UR8 ;  /* 0x0000000806077c20 */ /* 0x000fe20008400000 */
[----:B------:R-:W-:Y:S02]  /*89d0*/  ULDC.64 UR8, c[0x0][0x728] ;  /* 0x0001ca0000087ab9 */ /* 0x000fe40000000a00 */
[----:B------:R-:W-:-:S03]  /*89e0*/  ISETP.NE.U32.AND P0, PT, RZ, UR8, PT ;  /* 0x00000008ff007c0c */ /* 0x000fc6000bf05070 */
[----:B------:R-:W0:Y:S01]  /*89f0*/  F2I.U32.TRUNC.NTZ R7, R7 ;  /* 0x0000000700077305 */ /* 0x000e22000020f000 */
[----:B------:R-:W-:Y:S01]  /*8a00*/  ISETP.NE.AND.EX P0, PT, RZ, UR9, PT, P0 ;  /* 0x00000009ff007c0c */ /* 0x000fe2000bf05300 */
[----:B0-----:R-:W-:Y:S02]  /*8a10*/  IMAD.MOV R6, RZ, RZ, -R7 ;  /* 0x000000ffff067224 */ /* 0x001fe400078e0a07 */
[----:B------:R-:W-:Y:S02]  /*8a20*/  IMAD.MOV.U32 R7, RZ, RZ, R3 ;  /* 0x000000ffff077224 */ /* 0x000fe400078e0003 */
[----:B-1----:R-:W-:Y:S02]  /*8a30*/  IMAD R5, R8, R6, R5 ;  /* 0x0000000608057224 */ /* 0x002fe400078e0205 */
[----:B------:R-:W-:-:S06]  /*8a40*/  IMAD.MOV.U32 R6, RZ, RZ, R2 ;  /* 0x000000ffff067224 */ /* 0x000fcc00078e0002 */
[----:B---3--:R-:W-:Y:S05]  /*8a50*/  @!P0 BRA `(.L_x_169) ;  /* 0x0000000000288947 */ /* 0x008fea0003800000 */
[----:B------:R-:W-:Y:S02]  /*8a60*/  ULDC UR10, c[0x0][0x734] ;  /* 0x0001cd00000a7ab9 */ /* 0x000fe40000000800 */
[----:B------:R-:W-:-:S05]  /*8a70*/  IADD3 R7, P0, R2, UR10, RZ ;  /* 0x0000000a02077c10 */ /* 0x000fca000ff1e0ff */
[----:B------:R-:W-:-:S04]  /*8a80*/  IMAD.X R19, RZ, RZ, R3, P0 ;  /* 0x000000ffff137224 */ /* 0x000fc800000e0603 */
[----:B------:R-:W-:-:S04]  /*8a90*/  IMAD.WIDE.U32 R8, R19, UR8, RZ ;  /* 0x0000000813087c25 */ /* 0x000fc8000f8e00ff */
[----:B------:R-:W-:-:S04]  /*8aa0*/  IMAD.WIDE.U32 R8, P0, R7, UR9, R8 ;  /* 0x0000000907087c25 */ /* 0x000fc8000f800008 */
[----:B------:R-:W-:-:S04]  /*8ab0*/  IMAD.WIDE.U32 R6, R7, UR8, RZ ;  /* 0x0000000807067c25 */ /* 0x000fc8000f8e00ff */
[----:B------:R-:W-:Y:S01]  /*8ac0*/  IMAD.MOV.U32 R6, RZ, RZ, R9 ;  /* 0x000000ffff067224 */ /* 0x000fe200078e0009 */
[----:B------:R-:W-:Y:S01]  /*8ad0*/  IADD3 RZ, P1, R7, R8, RZ ;  /* 0x0000000807ff7210 */ /* 0x000fe20007f3e0ff */
[----:B------:R-:W-:-:S04]  /*8ae0*/  IMAD.X R7, RZ, RZ, RZ, P0 ;  /* 0x000000ffff077224 */ /* 0x000fc800000e06ff */
[----:B------:R-:W-:-:S08]  /*8af0*/  IMAD.WIDE.U32.X R6, R19, UR9, R6, P1 ;  /* 0x0000000913067c25 */ /* 0x000fd000088e0406 */
.L_x_169:
[--C-:B------:R-:W-:Y:S01]  /*8b00*/  SHF.R.U64 R19, R6, UR11, R7.reuse ;  /* 0x0000000b06137c19 */ /* 0x100fe20008001207 */
[----:B------:R-:W-:Y:S01]  /*8b10*/  FMUL R22, R22, UR12 ;  /* 0x0000000c16167c20 */ /* 0x000fe20008400000 */
[----:B------:R-:W-:Y:S01]  /*8b20*/  SHF.R.U32.HI R6, RZ, UR11, R7 ;  /* 0x0000000bff067c19 */ /* 0x000fe20008011607 */
[----:B------:R-:W-:Y:S01]  /*8b30*/  ULDC.64 UR8, c[0x0][0x720] ;  /* 0x0001c80000087ab9 */ /* 0x000fe20000000a00 */
[----:B------:R-:W-:Y:S01]  /*8b40*/  IADD3 R7, P0, RZ, -R19, RZ ;  /* 0x80000013ff077210 */ /* 0x000fe20007f1e0ff */
[----:B------:R-:W-:Y:S02]  /*8b50*/  ULDC.64 UR10, c[0x0][0x740] ;  /* 0x0001d000000a7ab9 */ /* 0x000fe40000000a00 */
[----:B------:R-:W0:Y:S02]  /*8b60*/  F2I.U32.TRUNC.NTZ R22, R22 ;  /* 0x0000001600167305 */ /* 0x000e24000020f000 */
[----:B------:R-:W-:Y:S01]  /*8b70*/  IMAD.X R6, RZ, RZ, ~R6, P0 ;  /* 0x000000ffff067224 */ /* 0x000fe200000e0e06 */
[----:B------:R-:W-:-:S03]  /*8b80*/  ISETP.NE.U32.AND P0, PT, RZ, UR10, PT ;  /* 0x0000000aff007c0c */ /* 0x000fc6000bf05070 */
[----:B------:R-:W-:Y:S01]  /*8b90*/  IMAD R6, R6, UR8, RZ ;  /* 0x0000000806067c24 */ /* 0x000fe2000f8e02ff */
[----:B------:R-:W-:-:S03]  /*8ba0*/  ISETP.NE.AND.EX P0, PT, RZ, UR11, PT, P0 ;  /* 0x0000000bff007c0c */ /* 0x000fc6000bf05300 */
[C---:B------:R-:W-:Y:S02]  /*8bb0*/  IMAD R9, R7.reuse, UR9, R6 ;  /* 0x0000000907097c24 */ /* 0x040fe4000f8e0206 */
[----:B------:R-:W-:Y:S01]  /*8bc0*/  IMAD.WIDE.U32 R6, R7, UR8, R2 ;  /* 0x0000000807067c25 */ /* 0x000fe2000f8e0002 */
[----:B------:R-:W-:-:S03]  /*8bd0*/  ULDC UR8, c[0x0][0x718] ;  /* 0x0001c60000087ab9 */ /* 0x000fc60000000800 */
[----:B0-----:R-:W-:Y:S02]  /*8be0*/  IMAD.MOV R8, RZ, RZ, -R22 ;  /* 0x000000ffff087224 */ /* 0x001fe400078e0a16 */
[----:B------:R-:W-:Y:S02]  /*8bf0*/  IMAD.IADD R7, R7, 0x1, R9 ;  /* 0x0000000107077824 */ /* 0x000fe400078e0209 */
[----:B------:R-:W-:-:S03]  /*8c00*/  @P3 IMAD R5, R20, R8, R21 ;  /* 0x0000000814053224 */ /* 0x000fc600078e0215 */
[--C-:B------:R-:W-:Y:S02]  /*8c10*/  SHF.R.U64 R20, R6, UR8, R7.reuse ;  /* 0x0000000806147c19 */ /* 0x100fe40008001207 */
[----:B------:R-:W-:Y:S01]  /*8c20*/  SHF.R.U32.HI R7, RZ, UR8, R7 ;  /* 0x00000008ff077c19 */ /* 0x000fe20008011607 */
[----:B------:R-:W-:-:S03]  /*8c30*/  ULDC UR8, c[0x0][0x708] ;  /* 0x0001c20000087ab9 */ /* 0x000fc60000000800 */
[--C-:B------:R-:W-:Y:S02]  /*8c40*/  SHF.R.U64 R22, R20, UR8, R7.reuse ;  /* 0x0000000814167c19 */ /* 0x100fe40008001207 */
[----:B------:R-:W-:Y:S01]  /*8c50*/  SHF.R.U32.HI R7, RZ, UR8, R7 ;  /* 0x00000008ff077c19 */ /* 0x000fe20008011607 */
[----:B------:R-:W-:-:S03]  /*8c60*/  ULDC UR8, c[0x0][0x758] ;  /* 0x0001d60000087ab9 */ /* 0x000fc60000000800 */
[--C-:B------:R-:W-:Y:S02]  /*8c70*/  SHF.R.U64 R21, R22, UR8, R7.reuse ;  /* 0x0000000816157c19 */ /* 0x100fe40008001207 */
[----:B------:R-:W-:-:S03]  /*8c80*/  SHF.R.U32.HI R23, RZ, UR8, R7 ;  /* 0x00000008ff177c19 */ /* 0x000fc60008011607 */
[----:B------:R-:W-:Y:S02]  /*8c90*/  IMAD.MOV.U32 R6, RZ, RZ, R21 ;  /* 0x000000ffff067224 */ /* 0x000fe400078e0015 */
[----:B------:R-:W-:Y:S01]  /*8ca0*/  IMAD.MOV.U32 R7, RZ, RZ, R23 ;  /* 0x000000ffff077224 */ /* 0x000fe200078e0017 */
[----:B------:R-:W-:Y:S06]  /*8cb0*/  @!P0 BRA `(.L_x_170) ;  /* 0x0000000000288947 */ /* 0x000fec0003800000 */
        /* <DEDUP_REMOVED lines=10> */
.L_x_170:
[----:B------:R-:W-:Y:S01]  /*8d60*/  ULDC UR8, c[0x0][0x748] ;  /* 0x0001d20000087ab9 */ /* 0x000fe20000000800 */
[----:B------:R-:W-:Y:S01]  /*8d70*/  ULDC UR9, c[0x0][0x710] ;  /* 0x0001c40000097ab9 */ /* 0x000fe20000000800 */
[----:B------:R-:W-:Y:S01]  /*8d80*/  SHF.R.U64 R7, R6, UR8, R7 ;  /* 0x0000000806077c19 */ /* 0x000fe20008001207 */
[----:B------:R-:W-:Y:S01]  /*8d90*/  ULDC UR8, c[0x0][0x738] ;  /* 0x0001ce0000087ab9 */ /* 0x000fe20000000800 */
[----:B------:R-:W-:Y:S02]  /*8da0*/  LOP3.LUT R6, R22, UR6, RZ, 0xc0, !PT ;  /* 0x0000000616067c12 */ /* 0x000fe4000f8ec0ff */
[----:B------:R-:W-:Y:S01]  /*8db0*/  LOP3.LUT R22, R20, UR4, RZ, 0xc0, !PT ;  /* 0x0000000414167c12 */ /* 0x000fe2000f8ec0ff */
[----:B------:R-:W-:Y:S02]  /*8dc0*/  IMAD.MOV R8, RZ, RZ, -R7 ;  /* 0x000000ffff087224 */ /* 0x000fe400078e0a07 */
[----:B------:R-:W-:Y:S02]  /*8dd0*/  IMAD R6, R7, UR5, R6 ;  /* 0x0000000507067c24 */ /* 0x000fe4000f8e0206 */
[----:B------:R-:W-:Y:S01]  /*8de0*/  IMAD R21, R8, UR8, R21 ;  /* 0x0000000808157c24 */ /* 0x000fe2000f8e0215 */
[----:B------:R-:W-:Y:S01]  /*8df0*/  ULDC UR8, c[0x0][0x700] ;  /* 0x0001c00000087ab9 */ /* 0x000fe20000000800 */
[----:B------:R-:W-:-:S02]  /*8e00*/  IMAD R20, R6, UR9, R5 ;  /* 0x0000000906147c24 */ /* 0x000fc4000f8e0205 */
[----:B------:R-:W-:Y:S02]  /*8e10*/  IMAD R21, R21, UR8, R22 ;  /* 0x0000000815157c24 */ /* 0x000fe4000f8e0216 */
[----:B------:R-:W-:-:S03]  /*8e20*/  IMAD.MOV.U32 R6, RZ, RZ, 0x1 ;  /* 0x00000001ff067424 */ /* 0x000fc600078e00ff */
[----:B------:R-:W-:Y:S02]  /*8e30*/  SEL R5, R21, R20, !P3 ;  /* 0x0000001415057207 */ /* 0x000fe40005800000 */
[----:B------:R-:W-:-:S07]  /*8e40*/  SEL R20, R20, R21, !P3 ;  /* 0x0000001514147207 */ /* 0x000fce0005800000 */
.L_x_168:
[----:B------:R-:W-:Y:S05]  /*8e50*/  BSYNC B1 ;  /* 0x0000000000017941 */ /* 0x000fea0003800000 */
.L_x_167:
[----:B------:R-:W-:-:S13]  /*8e60*/  LOP3.LUT P0, RZ, R6, 0xff, RZ, 0xc0, !PT ;  /* 0x000000ff06ff7812 */ /* 0x000fda000780c0ff */
[----:B------:R-:W-:Y:S05]  /*8e70*/  @P0 BRA `(.L_x_171) ;  /* 0xfffffff400180947 */ /* 0x000fea000383ffff */
[----:B------:R-:W-:Y:S05]  /*8e80*/  BSYNC B0 ;  /* 0x0000000000007941 */ /* 0x000fea0003800000 */
.L_x_160:
[----:B------:R-:W-:-:S03]  /*8e90*/  UMOV UR8, 0xffffffff ;  /* 0xffffffff00087882 */ /* 0x000fc60000000000 */
[----:B------:R-:W-:Y:S05]  /*8ea0*/  BRA.DIV UR8, `(.L_x_172) ;  /* 0x0000000a08d87947 */ /* 0x000fea000b800000 */
[----:B------:R-:W-:-:S13]  /*8eb0*/  ELECT P0, URZ, PT ;  /* 0x00000000003f782f */ /* 0x000fda0003800000 */
.L_x_199:
[----:B------:R-:W-:Y:S04]  /*8ec0*/  BSSY B0, `(.L_x_173) ;  /* 0x00000a0000007945 */ /* 0x000fe80003800000 */
[----:B------:R-:W-:Y:S05]  /*8ed0*/  @!P0 BRA `(.L_x_174) ;  /* 0x0000000800788947 */ /* 0x000fea0003800000 */
[----:B------:R-:W-:-:S04]  /*8ee0*/  LOP3.LUT R4, R4, 0x2, RZ, 0xfc, !PT ;  /* 0x0000000204047812 */ /* 0x000fc800078efcff */
[----:B------:R-:W-:-:S13]  /*8ef0*/  ISETP.NE.AND P0, PT, R4, 0x3, PT ;  /* 0x000000030400780c */ /* 0x000fda0003f05270 */
[----:B------:R-:W-:Y:S05]  /*8f00*/  @!P0 BRA `(.L_x_175) ;  /* 0x0000000000048947 */ /* 0x000fea0003800000 */
[----:B------:R-:W-:Y:S01]  /*8f10*/  BPT.TRAP 0x1 ;  /* 0x000000040000795c */ /* 0x000fe20000300000 */
.L_x_175:
[----:B------:R-:W0:Y:S01]  /*8f20*/  S2R R3, SR_CgaCtaId ;  /* 0x0000000000037919 */ /* 0x000e220000008800 */
[----:B------:R-:W-:Y:S02]  /*8f30*/  MOV R0, 0x400 ;  /* 0x0000040000007802 */ /* 0x000fe40000000f00 */
[----:B------:R-:W-:Y:S02]  /*8f40*/  SHF.L.U32 R2, R10, 0x1f, RZ ;  /* 0x0000001f0a027819 */ /* 0x000fe400000006ff */
[----:B0-----:R-:W-:-:S05]  /*8f50*/  LEA R0, R3, R0, 0x18 ;  /* 0x0000000003007211 */ /* 0x001fca00078ec0ff */
[----:B------:R-:W-:-:S04]  /*8f60*/  VIADD R0, R0, 0x88 ;  /* 0x0000008800007836 */ /* 0x000fc80000000000 */
[C---:B------:R-:W-:Y:S02]  /*8f70*/  IMAD R5, R11.reuse, 0x8, R0 ;  /* 0x000000080b057824 */ /* 0x040fe400078e0200 */
[----:B------:R-:W-:Y:S02]  /*8f80*/  VIADD R11, R11, 0x1 ;  /* 0x000000010b0b7836 */ /* 0x000fe40000000000 */
[----:B------:R-:W0:Y:S03]  /*8f90*/  SYNCS.PHASECHK.TRANS64.TRYWAIT P0, [R5+URZ], R2 ;  /* 0x00000002050075a7 */ /* 0x000e26000800017f */
[----:B------:R-:W-:-:S04]  /*8fa0*/  ISETP.NE.AND P1, PT, R11, 0x11, PT ;  /* 0x000000110b00780c */ /* 0x000fc80003f25270 */
[----:B------:R-:W-:Y:S02]  /*8fb0*/  SEL R3, RZ, 0x1, P1 ;  /* 0x00000001ff037807 */ /* 0x000fe40000800000 */
[----:B------:R-:W-:Y:S02]  /*8fc0*/  SEL R11, R11, RZ, P1 ;  /* 0x000000ff0b0b7207 */ /* 0x000fe40000800000 */
[----:B------:R-:W-:-:S03]  /*8fd0*/  LOP3.LUT R10, R10, R3, RZ, 0x3c, !PT ;  /* 0x000000030a0a7212 */ /* 0x000fc600078e3cff */
[----:B------:R-:W-:Y:S01]  /*8fe0*/  IMAD R7, R11, 0x8, R0 ;  /* 0x000000080b077824 */ /* 0x000fe200078e0200 */
[----:B------:R-:W-:Y:S01]  /*8ff0*/  SHF.L.U32 R4, R10, 0x1f, RZ ;  /* 0x0000001f0a047819 */ /* 0x000fe200000006ff */
[----:B0-----:R-:W-:Y:S06]  /*9000*/  @!P0 BRA `(.L_x_176) ;  /* 0x0000000800a08947 */ /* 0x001fec0003800000 */
.L_x_200:
[----:B------:R-:W1:Y:S01]  /*9010*/  SYNCS.PHASECHK.TRANS64.TRYWAIT P0, [R7+URZ], R4 ;  /* 0x00000004070075a7 */ /* 0x000e62000800017f */
[----:B0-----:R-:W-:-:S05]  /*9020*/  VIADD R2, R11, 0x1 ;  /* 0x000000010b027836 */ /* 0x001fca0000000000 */
[----:B------:R-:W-:-:S04]  /*9030*/  ISETP.NE.AND P1, PT, R2, 0x11, PT ;  /* 0x000000110200780c */ /* 0x000fc80003f25270 */
[----:B------:R-:W-:Y:S02]  /*9040*/  SEL R3, RZ, 0x1, P1 ;  /* 0x00000001ff037807 */ /* 0x000fe40000800000 */
[----:B------:R-:W-:Y:S02]  /*9050*/  SEL R9, R2, RZ, P1 ;  /* 0x000000ff02097207 */ /* 0x000fe40000800000 */
[----:B------:R-:W-:-:S03]  /*9060*/  LOP3.LUT R10, R10, R3, RZ, 0x3c, !PT ;  /* 0x000000030a0a7212 */ /* 0x000fc600078e3cff */
[----:B------:R-:W-:Y:S01]  /*9070*/  IMAD R6, R9, 0x8, R0 ;  /* 0x0000000809067824 */ /* 0x000fe200078e0200 */
[----:B------:R-:W-:Y:S01]  /*9080*/  SHF.L.U32 R5, R10, 0x1f, RZ ;  /* 0x0000001f0a057819 */ /* 0x000fe200000006ff */
[----:B-1----:R-:W-:Y:S06]  /*9090*/  @!P0 BRA `(.L_x_177) ;  /* 0x0000000800908947 */ /* 0x002fec0003800000 */
.L_x_201:
[----:B------:R-:W1:Y:S01]  /*90a0*/  SYNCS.PHASECHK.TRANS64.TRYWAIT P0, [R6+URZ], R5 ;  /* 0x00000005060075a7 */ /* 0x000e62000800017f */
[----:B------:R-:W-:-:S05]  /*90b0*/  VIADD R2, R9, 0x1 ;  /* 0x0000000109027836 */ /* 0x000fca0000000000 */
[----:B------:R-:W-:-:S04]  /*90c0*/  ISETP.NE.AND P1, PT, R2, 0x11, PT ;  /* 0x000000110200780c */ /* 0x000fc80003f25270 */
[----:B------:R-:W-:Y:S02]  /*90d0*/  SEL R3, RZ, 0x1, P1 ;  /* 0x00000001ff037807 */ /* 0x000fe40000800000 */
[----:B0-----:R-:W-:Y:S02]  /*90e0*/  SEL R7, R2, RZ, P1 ;  /* 0x000000ff02077207 */ /* 0x001fe40000800000 */
[----:B------:R-:W-:-:S03]  /*90f0*/  LOP3.LUT R10, R10, R3, RZ, 0x3c, !PT ;  /* 0x000000030a0a7212 */ /* 0x000fc600078e3cff */
[----:B------:R-:W-:Y:S01]  /*9100*/  IMAD R9, R7, 0x8, R0 ;  /* 0x0000000807097824 */ /* 0x000fe200078e0200 */
[----:B------:R-:W-:Y:S01]  /*9110*/  SHF.L.U32 R4, R10, 0x1f, RZ ;  /* 0x0000001f0a047819 */ /* 0x000fe200000006ff */
[----:B-1----:R-:W-:Y:S06]  /*9120*/  @!P0 BRA `(.L_x_178) ;  /* 0x0000000800808947 */ /* 0x002fec0003800000 */
.L_x_202:
[----:B------:R-:W1:Y:S01]  /*9130*/  SYNCS.PHASECHK.TRANS64.TRYWAIT P0, [R9+URZ], R4 ;  /* 0x00000004090075a7 */ /* 0x000e62000800017f */
[----:B------:R-:W-:-:S05]  /*9140*/  VIADD R2, R7, 0x1 ;  /* 0x0000000107027836 */ /* 0x000fca0000000000 */
[----:B------:R-:W-:-:S04]  /*9150*/  ISETP.NE.AND P1, PT, R2, 0x11, PT ;  /* 0x000000110200780c */ /* 0x000fc80003f25270 */
[----:B------:R-:W-:Y:S02]  /*9160*/  SEL R3, RZ, 0x1, P1 ;  /* 0x00000001ff037807 */ /* 0x000fe40000800000 */
[----:B------:R-:W-:Y:S02]  /*9170*/  SEL R7, R2, RZ, P1 ;  /* 0x000000ff02077207 */ /* 0x000fe40000800000 */
[----:B------:R-:W-:-:S03]  /*9180*/  LOP3.LUT R10, R10, R3, RZ, 0x3c, !PT ;  /* 0x000000030a0a7212 */ /* 0x000fc600078e3cff */
[----:B0-----:R-:W-:Y:S01]  /*9190*/  IMAD R6, R7, 0x8, R0 ;  /* 0x0000000807067824 */ /* 0x001fe200078e0200 */
[----:B------:R-:W-:Y:S01]  /*91a0*/  SHF.L.U32 R5, R10, 0x1f, RZ ;  /* 0x0000001f0a057819 */ /* 0x000fe200000006ff */
[----:B-1----:R-:W-:Y:S06]  /*91b0*/  @!P0 BRA `(.L_x_179) ;  /* 0x0000000800708947 */ /* 0x002fec0003800000 */
.L_x_203:
        /* <DEDUP_REMOVED lines=9> */
.L_x_204:
        /* <DEDUP_REMOVED lines=9> */
.L_x_205:
        /* <DEDUP_REMOVED lines=9> */
.L_x_206:
        /* <DEDUP_REMOVED lines=9> */
.L_x_207:
        /* <DEDUP_REMOVED lines=9> */
.L_x_208:
        /* <DEDUP_REMOVED lines=9> */
.L_x_209:
        /* <DEDUP_REMOVED lines=9> */
.L_x_210:
        /* <DEDUP_REMOVED lines=9> */
.L_x_211:
        /* <DEDUP_REMOVED lines=9> */
.L_x_212:
[----:B------:R-:W1:Y:S01]  /*96d0*/  SYNCS.PHASECHK.TRANS64.TRYWAIT P0, [R9+URZ], R4 ;  /* 0x00000004090075a7 */ /* 0x000e62000800017f */
[----:B------:R-:W-:-:S05]  /*96e0*/  VIADD R2, R7, 0x1 ;  /* 0x0000000107027836 */ /* 0x000fca0000000000 */
[----:B------:R-:W-:-:S04]  /*96f0*/  ISETP.NE.AND P1, PT, R2, 0x11, PT ;  /* 0x000000110200780c */ /* 0x000fc80003f25270 */
[----:B------:R-:W-:Y:S02]  /*9700*/  SEL R3, RZ, 0x1, P1 ;  /* 0x00000001ff037807 */ /* 0x000fe40000800000 */
[----:B------:R-:W-:Y:S02]  /*9710*/  SEL R7, R2, RZ, P1 ;  /* 0x000000ff02077207 */ /* 0x000fe40000800000 */
[----:B------:R-:W-:-:S03]  /*9720*/  LOP3.LUT R10, R10, R3, RZ, 0x3c, !PT ;  /* 0x000000030a0a7212 */ /* 0x000fc600078e3cff */
[----:B------:R-:W-:Y:S01]  /*9730*/  IMAD R8, R7, 0x8, R0 ;  /* 0x0000000807087824 */ /* 0x000fe200078e0200 */
[----:B0-----:R-:W-:Y:S01]  /*9740*/  SHF.L.U32 R5, R10, 0x1f, RZ ;  /* 0x0000001f0a057819 */ /* 0x001fe200000006ff */
[----:B-1----:R-:W-:Y:S06]  /*9750*/  @!P0 BRA `(.L_x_189) ;  /* 0x0000000400d08947 */ /* 0x002fec0003800000 */
.L_x_213:
[----:B------:R-:W1:Y:S01]  /*9760*/  SYNCS.PHASECHK.TRANS64.TRYWAIT P0, [R8+URZ], R5 ;  /* 0x00000005080075a7 */ /* 0x000e62000800017f */
[----:B------:R-:W-:-:S05]  /*9770*/  VIADD R2, R7, 0x1 ;  /* 0x0000000107027836 */ /* 0x000fca0000000000 */
[----:B------:R-:W-:-:S04]  /*9780*/  ISETP.NE.AND P1, PT, R2, 0x11, PT ;  /* 0x000000110200780c */ /* 0x000fc80003f25270 */
[----:B------:R-:W-:Y:S02]  /*9790*/  SEL R3, RZ, 0x1, P1 ;  /* 0x00000001ff037807 */ /* 0x000fe40000800000 */
[----:B------:R-:W-:Y:S02]  /*97a0*/  SEL R7, R2, RZ, P1 ;  /* 0x000000ff02077207 */ /* 0x000fe40000800000 */
[----:B0-----:R-:W-:-:S03]  /*97b0*/  LOP3.LUT R9, R10, R3, RZ, 0x3c, !PT ;  /* 0x000000030a097212 */ /* 0x001fc600078e3cff */
[----:B------:R-:W-:Y:S01]  /*97c0*/  IMAD R11, R7, 0x8, R0 ;  /* 0x00000008070b7824 */ /* 0x000fe200078e0200 */
[----:B------:R-:W-:Y:S01]  /*97d0*/  SHF.L.U32 R6, R9, 0x1f, RZ ;  /* 0x0000001f09067819 */ /* 0x000fe200000006ff */
[----:B-1----:R-:W-:Y:S06]  /*97e0*/  @!P0 BRA `(.L_x_190) ;  /* 0x0000000400c08947 */ /* 0x002fec0003800000 */
.L_x_214:
[----:B------:R-:W1:Y:S01]  /*97f0*/  SYNCS.PHASECHK.TRANS64.TRYWAIT P0, [R11+URZ], R6 ;  /* 0x000000060b0075a7 */ /* 0x000e62000800017f */
[----:B------:R-:W-:-:S05]  /*9800*/  VIADD R2, R7, 0x1 ;  /* 0x0000000107027836 */ /* 0x000fca0000000000 */
[----:B------:R-:W-:-:S04]  /*9810*/  ISETP.NE.AND P1, PT, R2, 0x11, PT ;  /* 0x000000110200780c */ /* 0x000fc80003f25270 */
[----:B------:R-:W-:Y:S02]  /*9820*/  SEL R4, RZ, 0x1, P1 ;  /* 0x00000001ff047807 */ /* 0x000fe40000800000 */
[----:B------:R-:W-:Y:S02]  /*9830*/  SEL R3, R2, RZ, P1 ;  /* 0x000000ff02037207 */ /* 0x000fe40000800000 */
[----:B------:R-:W-:Y:S01]  /*9840*/  LOP3.LUT R4, R9, R4, RZ, 0x3c, !PT ;  /* 0x0000000409047212 */ /* 0x000fe200078e3cff */
[----:B-1----:R-:W-:Y:S06]  /*9850*/  @!P0 BRA `(.L_x_191) ;  /* 0x0000000400b88947 */ /* 0x002fec0003800000 */
.L_x_215:
[----:B------:R-:W-:Y:S01]  /*9860*/  IMAD R3, R3, 0x8, R0 ;  /* 0x0000000803037824 */ /* 0x000fe200078e0200 */
[----:B------:R-:W-:-:S07]  /*9870*/  SHF.L.U32 R0, R4, 0x1f, RZ ;  /* 0x0000001f04007819 */ /* 0x000fce00000006ff */
.L_x_192:
[----:B--2---:R2:W3:Y:S02]  /*9880*/  SYNCS.PHASECHK.TRANS64.TRYWAIT P0, [R3+URZ], R0 ;  /* 0x00000000030075a7 */ /* 0x0044e4000800017f */
[----:B---3--:R-:W-:Y:S05]  /*9890*/  @!P0 NANOSLEEP.SYNCS 0x989680 ;  /* 0x009896800000895d */ /* 0x008fea0003900000 */
[----:B------:R-:W3:Y:S02]  /*98a0*/  @!P0 SYNCS.PHASECHK.TRANS64 P0, [R3+URZ], R0 ;  /* 0x00000000030085a7 */ /* 0x000ee4000800007f */
[----:B---3--:R-:W-:Y:S05]  /*98b0*/  @!P0 BRA `(.L_x_192) ;  /* 0xfffffffc00f08947 */ /* 0x008fea000383ffff */
.L_x_174:
[----:B------:R-:W-:Y:S05]  /*98c0*/  BSYNC B0 ;  /* 0x0000000000007941 */ /* 0x000fea0003800000 */
.L_x_173:
[----:B------:R-:W-:Y:S05]  /*98d0*/  EXIT ;  /* 0x000000000000794d */ /* 0x000fea0003800000 */
.L_x_22:
[----:B-1----:R-:W-:-:S04]  /*98e0*/  IMAD.U32 R202, RZ, RZ, UR11 ;  /* 0x0000000bffca7e24 */ /* 0x002fc8000f8e00ff */
[----:B------:R1:W3:Y:S03]  /*98f0*/  SYNCS.PHASECHK.TRANS64.TRYWAIT P1, [R202+URZ], R15 ;  /* 0x0000000fca0075a7 */ /* 0x0002e6000802017f */
[----:B---3--:R-:W-:Y:S05]  /*9900*/  @!P1 NANOSLEEP.SYNCS 0x989680 ;  /* 0x009896800000995d */ /* 0x008fea0003900000 */
[----:B------:R-:W3:Y:S02]  /*9910*/  @!P1 SYNCS.PHASECHK.TRANS64 P1, [R202+URZ], R15 ;  /* 0x0000000fca0095a7 */ /* 0x000ee4000802007f */
[----:B---3--:R-:W-:Y:S05]  /*9920*/  @!P1 BRA `(.L_x_22) ;  /* 0xfffffffc00ec9947 */ /* 0x008fea000383ffff */
[----:B------:R-:W-:Y:S05]  /*9930*/  BRA `(.L_x_21) ;  /* 0xffffff8000c47947 */ /* 0x000fea000383ffff */
.L_x_161:
[----:B------:R-:W-:Y:S01]  /*9940*/  BSSY B1, `(.L_x_193) ;  /* 0x0000006000017945 */ /* 0x000fe20003800000 */
[----:B------:R-:W-:-:S07]  /*9950*/  IMAD.MOV.U32 R6, RZ, RZ, -0x1 ;  /* 0xffffffffff067424 */ /* 0x000fce00078e00ff */
[----:B------:R-:W-:Y:S05]  /*9960*/  WARPSYNC.COLLECTIVE R6, `(.L_x_194) ;  /* 0x00000000060c7348 */ /* 0x000fea0003c00000 */
[----:B------:R-:W-:Y:S02]  /*9970*/  ELECT P0, UR62, PT ;  /* 0x00000000003e782f */ /* 0x000fe40003800000 */
[----:B------:R-:W-:Y:S01]  /*9980*/  MOV R6, UR62 ;  /* 0x0000003e00067c02 */ /* 0x000fe20008000f00 */
[----:B------:R-:W-:Y:S10]  /*9990*/  ENDCOLLECTIVE ;  /* 0x000000000000791b */ /* 0x000ff40003800000 */
.L_x_194:
[----:B------:R-:W-:Y:S05]  /*99a0*/  BSYNC B1 ;  /* 0x0000000000017941 */ /* 0x000fea0003800000 */
.L_x_193:
[----:B------:R-:W-:Y:S05]  /*99b0*/  BRA `(.L_x_195) ;  /* 0xffffffe800547947 */ /* 0x000fea000383ffff */
.L_x_164:
[----:B-1----:R1:W2:Y:S02]  /*99c0*/  SYNCS.PHASECHK.TRANS64.TRYWAIT P0, [R23+URZ+0x88], R8 ;  /* 0x00008808170075a7 */ /* 0x0022a4000800017f */
[----:B--2---:R-:W-:Y:S05]  /*99d0*/  @!P0 NANOSLEEP.SYNCS 0x989680 ;  /* 0x009896800000895d */ /* 0x004fea0003900000 */
[----:B------:R-:W2:Y:S02]  /*99e0*/  @!P0 SYNCS.PHASECHK.TRANS64 P0, [R23+URZ+0x88], R8 ;  /* 0x00008808170085a7 */ /* 0x000ea4000800007f */
[----:B--2---:R-:W-:Y:S05]  /*99f0*/  @!P0 BRA `(.L_x_164) ;  /* 0xfffffffc00f08947 */ /* 0x004fea000383ffff */
[----:B------:R-:W-:Y:S05]  /*9a00*/  BRA `(.L_x_196) ;  /* 0xffffffe800907947 */ /* 0x000fea000383ffff */
.L_x_172:
[----:B------:R-:W-:Y:S01]  /*9a10*/  BSSY B0, `(.L_x_197) ;  /* 0x0000006000007945 */ /* 0x000fe20003800000 */
[----:B------:R-:W-:-:S07]  /*9a20*/  IMAD.MOV.U32 R6, RZ, RZ, -0x1 ;  /* 0xffffffffff067424 */ /* 0x000fce00078e00ff */
[----:B------:R-:W-:Y:S05]  /*9a30*/  WARPSYNC.COLLECTIVE R6, `(.L_x_198) ;  /* 0x00000000060c7348 */ /* 0x000fea0003c00000 */
[----:B------:R-:W-:Y:S02]  /*9a40*/  ELECT P0, UR62, PT ;  /* 0x00000000003e782f */ /* 0x000fe40003800000 */
[----:B------:R-:W-:Y:S01]  /*9a50*/  MOV R6, UR62 ;  /* 0x0000003e00067c02 */ /* 0x000fe20008000f00 */
[----:B------:R-:W-:Y:S10]  /*9a60*/  ENDCOLLECTIVE ;  /* 0x000000000000791b */ /* 0x000ff40003800000 */
.L_x_198:
[----:B------:R-:W-:Y:S05]  /*9a70*/  BSYNC B0 ;  /* 0x0000000000007941 */ /* 0x000fea0003800000 */
.L_x_197:
[----:B------:R-:W-:Y:S05]  /*9a80*/  BRA `(.L_x_199) ;  /* 0xfffffff4000c7947 */ /* 0x000fea000383ffff */
.L_x_176:
[----:B0-----:R0:W1:Y:S02]  /*9a90*/  SYNCS.PHASECHK.TRANS64.TRYWAIT P0, [R5+URZ], R2 ;  /* 0x00000002050075a7 */ /* 0x001064000800017f */
[----:B-1----:R-:W-:Y:S05]  /*9aa0*/  @!P0 NANOSLEEP.SYNCS 0x989680 ;  /* 0x009896800000895d */ /* 0x002fea0003900000 */
[----:B------:R-:W1:Y:S02]  /*9ab0*/  @!P0 SYNCS.PHASECHK.TRANS64 P0, [R5+URZ], R2 ;  /* 0x00000002050085a7 */ /* 0x000e64000800007f */
[----:B-1----:R-:W-:Y:S05]  /*9ac0*/  @!P0 BRA `(.L_x_176) ;  /* 0xfffffffc00f08947 */ /* 0x002fea000383ffff */
[----:B------:R-:W-:Y:S05]  /*9ad0*/  BRA `(.L_x_200) ;  /* 0xfffffff4004c7947 */ /* 0x000fea000383ffff */
.L_x_177:
[----:B0-----:R0:W1:Y:S02]  /*9ae0*/  SYNCS.PHASECHK.TRANS64.TRYWAIT P0, [R7+URZ], R4 ;  /* 0x00000004070075a7 */ /* 0x001064000800017f */
[----:B-1----:R-:W-:Y:S05]  /*9af0*/  @!P0 NANOSLEEP.SYNCS 0x989680 ;  /* 0x009896800000895d */ /* 0x002fea0003900000 */
[----:B------:R-:W1:Y:S02]  /*9b00*/  @!P0 SYNCS.PHASECHK.TRANS64 P0, [R7+URZ], R4 ;  /* 0x00000004070085a7 */ /* 0x000e64000800007f */
[----:B-1----:R-:W-:Y:S05]  /*9b10*/  @!P0 BRA `(.L_x_177) ;  /* 0xfffffffc00f08947 */ /* 0x002fea000383ffff */
[----:B------:R-:W-:Y:S05]  /*9b20*/  BRA `(.L_x_201) ;  /* 0xfffffff4005c7947 */ /* 0x000fea000383ffff */
.L_x_178:
[----:B0-----:R0:W1:Y:S02]  /*9b30*/  SYNCS.PHASECHK.TRANS64.TRYWAIT P0, [R6+URZ], R5 ;  /* 0x00000005060075a7 */ /* 0x001064000800017f */
[----:B-1----:R-:W-:Y:S05]  /*9b40*/  @!P0 NANOSLEEP.SYNCS 0x989680 ;  /* 0x009896800000895d */ /* 0x002fea0003900000 */
[----:B------:R-:W1:Y:S02]  /*9b50*/  @!P0 SYNCS.PHASECHK.TRANS64 P0, [R6+URZ], R5 ;  /* 0x00000005060085a7 */ /* 0x000e64000800007f */
[----:B-1----:R-:W-:Y:S05]  /*9b60*/  @!P0 BRA `(.L_x_178) ;  /* 0xfffffffc00f08947 */ /* 0x002fea000383ffff */
[----:B------:R-:W-:Y:S05]  /*9b70*/  BRA `(.L_x_202) ;  /* 0xfffffff4006c7947 */ /* 0x000fea000383ffff */
.L_x_179:
[----:B0-----:R0:W1:Y:S02]  /*9b80*/  SYNCS.PHASECHK.TRANS64.TRYWAIT P0, [R9+URZ], R4 ;  /* 0x00000004090075a7 */ /* 0x001064000800017f */
[----:B-1----:R-:W-:Y:S05]  /*9b90*/  @!P0 NANOSLEEP.SYNCS 0x989680 ;  /* 0x009896800000895d */ /* 0x002fea0003900000 */
[----:B------:R-:W1:Y:S02]  /*9ba0*/  @!P0 SYNCS.PHASECHK.TRANS64 P0, [R9+URZ], R4 ;  /* 0x00000004090085a7 */ /* 0x000e64000800007f */
[----:B-1----:R-:W-:Y:S05]  /*9bb0*/  @!P0 BRA `(.L_x_179) ;  /* 0xfffffffc00f08947 */ /* 0x002fea000383ffff */
[----:B------:R-:W-:Y:S05]  /*9bc0*/  BRA `(.L_x_203) ;  /* 0xfffffff4007c7947 */ /* 0x000fea000383ffff */
.L_x_180:
[----:B0-----:R0:W1:Y:S02]  /*9bd0*/  SYNCS.PHASECHK.TRANS64.TRYWAIT P0, [R6+URZ], R5 ;  /* 0x00000005060075a7 */ /* 0x001064000800017f */
[----:B-1----:R-:W-:Y:S05]  /*9be0*/  @!P0 NANOSLEEP.SYNCS 0x989680 ;  /* 0x009896800000895d */ /* 0x002fea0003900000 */
[----:B------:R-:W1:Y:S02]  /*9bf0*/  @!P0 SYNCS.PHASECHK.TRANS64 P0, [R6+URZ], R5 ;  /* 0x00000005060085a7 */ /* 0x000e64000800007f */
[----:B-1----:R-:W-:Y:S05]  /*9c00*/  @!P0 BRA `(.L_x_180) ;  /* 0xfffffffc00f08947 */ /* 0x002fea000383ffff */
[----:B------:R-:W-:Y:S05]  /*9c10*/  BRA `(.L_x_204) ;  /* 0xfffffff4008c7947 */ /* 0x000fea000383ffff */
.L_x_181:
[----:B0-----:R0:W1:Y:S02]  /*9c20*/  SYNCS.PHASECHK.TRANS64.TRYWAIT P0, [R9+URZ], R4 ;  /* 0x00000004090075a7 */ /* 0x001064000800017f */
[----:B-1----:R-:W-:Y:S05]  /*9c30*/  @!P0 NANOSLEEP.SYNCS 0x989680 ;  /* 0x009896800000895d */ /* 0x002fea0003900000 */
[----:B------:R-:W1:Y:S02]  /*9c40*/  @!P0 SYNCS.PHASECHK.TRANS64 P0, [R9+URZ], R4 ;  /* 0x00000004090085a7 */ /* 0x000e64000800007f */
[----:B-1----:R-:W-:Y:S05]  /*9c50*/  @!P0 BRA `(.L_x_181) ;  /* 0xfffffffc00f08947 */ /* 0x002fea000383ffff */
[----:B------:R-:W-:Y:S05]  /*9c60*/  BRA `(.L_x_205) ;  /* 0xfffffff4009c7947 */ /* 0x000fea000383ffff */
.L_x_182:
[----:B0-----:R0:W1:Y:S02]  /*9c70*/  SYNCS.PHASECHK.TRANS64.TRYWAIT P0, [R6+URZ], R5 ;  /* 0x00000005060075a7 */ /* 0x001064000800017f */
[----:B-1----:R-:W-:Y:S05]  /*9c80*/  @!P0 NANOSLEEP.SYNCS 0x989680 ;  /* 0x009896800000895d */ /* 0x002fea0003900000 */
[----:B------:R-:W1:Y:S02]  /*9c90*/  @!P0 SYNCS.PHASECHK.TRANS64 P0, [R6+URZ], R5 ;  /* 0x00000005060085a7 */ /* 0x000e64000800007f */
[----:B-1----:R-:W-:Y:S05]  /*9ca0*/  @!P0 BRA `(.L_x_182) ;  /* 0xfffffffc00f08947 */ /* 0x002fea000383ffff */
[----:B------:R-:W-:Y:S05]  /*9cb0*/  BRA `(.L_x_206) ;  /* 0xfffffff400ac7947 */ /* 0x000fea000383ffff */
.L_x_183:
[----:B0-----:R0:W1:Y:S02]  /*9cc0*/  SYNCS.PHASECHK.TRANS64.TRYWAIT P0, [R9+URZ], R4 ;  /* 0x00000004090075a7 */ /* 0x001064000800017f */
[----:B-1----:R-:W-:Y:S05]  /*9cd0*/  @!P0 NANOSLEEP.SYNCS 0x989680 ;  /* 0x009896800000895d */ /* 0x002fea0003900000 */
[----:B------:R-:W1:Y:S02]  /*9ce0*/  @!P0 SYNCS.PHASECHK.TRANS64 P0, [R9+URZ], R4 ;  /* 0x00000004090085a7 */ /* 0x000e64000800007f */
[----:B-1----:R-:W-:Y:S05]  /*9cf0*/  @!P0 BRA `(.L_x_183) ;  /* 0xfffffffc00f08947 */ /* 0x002fea000383ffff */
[----:B------:R-:W-:Y:S05]  /*9d00*/  BRA `(.L_x_207) ;  /* 0xfffffff400bc7947 */ /* 0x000fea000383ffff */
.L_x_184:
[----:B0-----:R0:W1:Y:S02]  /*9d10*/  SYNCS.PHASECHK.TRANS64.TRYWAIT P0, [R6+URZ], R5 ;  /* 0x00000005060075a7 */ /* 0x001064000800017f */
[----:B-1----:R-:W-:Y:S05]  /*9d20*/  @!P0 NANOSLEEP.SYNCS 0x989680 ;  /* 0x009896800000895d */ /* 0x002fea0003900000 */
[----:B------:R-:W1:Y:S02]  /*9d30*/  @!P0 SYNCS.PHASECHK.TRANS64 P0, [R6+URZ], R5 ;  /* 0x00000005060085a7 */ /* 0x000e64000800007f */
[----:B-1----:R-:W-:Y:S05]  /*9d40*/  @!P0 BRA `(.L_x_184) ;  /* 0xfffffffc00f08947 */ /* 0x002fea000383ffff */
[----:B------:R-:W-:Y:S05]  /*9d50*/  BRA `(.L_x_208) ;  /* 0xfffffff400cc7947 */ /* 0x000fea000383ffff */
.L_x_185:
[----:B0-----:R0:W1:Y:S02]  /*9d60*/  SYNCS.PHASECHK.TRANS64.TRYWAIT P0, [R9+URZ], R4 ;  /* 0x00000004090075a7 */ /* 0x001064000800017f */
[----:B-1----:R-:W-:Y:S05]  /*9d70*/  @!P0 NANOSLEEP.SYNCS 0x989680 ;  /* 0x009896800000895d */ /* 0x002fea0003900000 */
[----:B------:R-:W1:Y:S02]  /*9d80*/  @!P0 SYNCS.PHASECHK.TRANS64 P0, [R9+URZ], R4 ;  /* 0x00000004090085a7 */ /* 0x000e64000800007f */
[----:B-1----:R-:W-:Y:S05]  /*9d90*/  @!P0 BRA `(.L_x_185) ;  /* 0xfffffffc00f08947 */ /* 0x002fea000383ffff */
[----:B------:R-:W-:Y:S05]  /*9da0*/  BRA `(.L_x_209) ;  /* 0xfffffff400dc7947 */ /* 0x000fea000383ffff */
.L_x_186:
[----:B0-----:R0:W1:Y:S02]  /*9db0*/  SYNCS.PHASECHK.TRANS64.TRYWAIT P0, [R6+URZ], R5 ;  /* 0x00000005060075a7 */ /* 0x001064000800017f */
[----:B-1----:R-:W-:Y:S05]  /*9dc0*/  @!P0 NANOSLEEP.SYNCS 0x989680 ;  /* 0x009896800000895d */ /* 0x002fea0003900000 */
[----:B------:R-:W1:Y:S02]  /*9dd0*/  @!P0 SYNCS.PHASECHK.TRANS64 P0, [R6+URZ], R5 ;  /* 0x00000005060085a7 */ /* 0x000e64000800007f */
[----:B-1----:R-:W-:Y:S05]  /*9de0*/  @!P0 BRA `(.L_x_186) ;  /* 0xfffffffc00f08947 */ /* 0x002fea000383ffff */
[----:B------:R-:W-:Y:S05]  /*9df0*/  BRA `(.L_x_210) ;  /* 0xfffffff400ec7947 */ /* 0x000fea000383ffff */
.L_x_187:
[----:B0-----:R0:W1:Y:S02]  /*9e00*/  SYNCS.PHASECHK.TRANS64.TRYWAIT P0, [R9+URZ], R4 ;  /* 0x00000004090075a7 */ /* 0x001064000800017f */
[----:B-1----:R-:W-:Y:S05]  /*9e10*/  @!P0 NANOSLEEP.SYNCS 0x989680 ;  /* 0x009896800000895d */ /* 0x002fea0003900000 */
[----:B------:R-:W1:Y:S02]  /*9e20*/  @!P0 SYNCS.PHASECHK.TRANS64 P0, [R9+URZ], R4 ;  /* 0x00000004090085a7 */ /* 0x000e64000800007f */
[----:B-1----:R-:W-:Y:S05]  /*9e30*/  @!P0 BRA `(.L_x_187) ;  /* 0xfffffffc00f08947 */ /* 0x002fea000383ffff */
[----:B------:R-:W-:Y:S05]  /*9e40*/  BRA `(.L_x_211) ;  /* 0xfffffff400fc7947 */ /* 0x000fea000383ffff */
.L_x_188:
[----:B0-----:R0:W1:Y:S02]  /*9e50*/  SYNCS.PHASECHK.TRANS64.TRYWAIT P0, [R6+URZ], R5 ;  /* 0x00000005060075a7 */ /* 0x001064000800017f */
[----:B-1----:R-:W-:Y:S05]  /*9e60*/  @!P0 NANOSLEEP.SYNCS 0x989680 ;  /* 0x009896800000895d */ /* 0x002fea0003900000 */
[----:B------:R-:W1:Y:S02]  /*9e70*/  @!P0 SYNCS.PHASECHK.TRANS64 P0, [R6+URZ], R5 ;  /* 0x00000005060085a7 */ /* 0x000e64000800007f */
[----:B-1----:R-:W-:Y:S05]  /*9e80*/  @!P0 BRA `(.L_x_188) ;  /* 0xfffffffc00f08947 */ /* 0x002fea000383ffff */
[----:B------:R-:W-:Y:S05]  /*9e90*/  BRA `(.L_x_212) ;  /* 0xfffffff8000c7947 */ /* 0x000fea000383ffff */
.L_x_189:
[----:B0-----:R0:W1:Y:S02]  /*9ea0*/  SYNCS.PHASECHK.TRANS64.TRYWAIT P0, [R9+URZ], R4 ;  /* 0x00000004090075a7 */ /* 0x001064000800017f */
[----:B-1----:R-:W-:Y:S05]  /*9eb0*/  @!P0 NANOSLEEP.SYNCS 0x989680 ;  /* 0x009896800000895d */ /* 0x002fea0003900000 */
[----:B------:R-:W1:Y:S02]  /*9ec0*/  @!P0 SYNCS.PHASECHK.TRANS64 P0, [R9+URZ], R4 ;  /* 0x00000004090085a7 */ /* 0x000e64000800007f */
[----:B-1----:R-:W-:Y:S05]  /*9ed0*/  @!P0 BRA `(.L_x_189) ;  /* 0xfffffffc00f08947 */ /* 0x002fea000383ffff */
[----:B------:R-:W-:Y:S05]  /*9ee0*/  BRA `(.L_x_213) ;  /* 0xfffffff8001c7947 */ /* 0x000fea000383ffff */
.L_x_190:
[----:B0-----:R0:W1:Y:S02]  /*9ef0*/  SYNCS.PHASECHK.TRANS64.TRYWAIT P0, [R8+URZ], R5 ;  /* 0x00000005080075a7 */ /* 0x001064000800017f */
[----:B-1----:R-:W-:Y:S05]  /*9f00*/  @!P0 NANOSLEEP.SYNCS 0x989680 ;  /* 0x009896800000895d */ /* 0x002fea0003900000 */
[----:B------:R-:W1:Y:S02]  /*9f10*/  @!P0 SYNCS.PHASECHK.TRANS64 P0, [R8+URZ], R5 ;  /* 0x00000005080085a7 */ /* 0x000e64000800007f */
[----:B-1----:R-:W-:Y:S05]  /*9f20*/  @!P0 BRA `(.L_x_190) ;  /* 0xfffffffc00f08947 */ /* 0x002fea000383ffff */
[----:B------:R-:W-:Y:S05]  /*9f30*/  BRA `(.L_x_214) ;  /* 0xfffffff8002c7947 */ /* 0x000fea000383ffff */
.L_x_191:
[----:B-1----:R1:W2:Y:S02]  /*9f40*/  SYNCS.PHASECHK.TRANS64.TRYWAIT P0, [R11+URZ], R6 ;  /* 0x000000060b0075a7 */ /* 0x0022a4000800017f */
[----:B--2---:R-:W-:Y:S05]  /*9f50*/  @!P0 NANOSLEEP.SYNCS 0x989680 ;  /* 0x009896800000895d */ /* 0x004fea0003900000 */
[----:B------:R-:W2:Y:S02]  /*9f60*/  @!P0 SYNCS.PHASECHK.TRANS64 P0, [R11+URZ], R6 ;  /* 0x000000060b0085a7 */ /* 0x000ea4000800007f */
[----:B--2---:R-:W-:Y:S05]  /*9f70*/  @!P0 BRA `(.L_x_191) ;  /* 0xfffffffc00f08947 */ /* 0x004fea000383ffff */
[----:B------:R-:W-:Y:S05]  /*9f80*/  BRA `(.L_x_215) ;  /* 0xfffffff800347947 */ /* 0x000fea000383ffff */
.L_x_216:
[----:B------:R-:W-:-:S00]  /*9f90*/  BRA `(.L_x_216) ;  /* 0xfffffffc00fc7947 */ /* 0x000fc0000383ffff */
[----:B------:R-:W-:-:S00]  /*9fa0*/  NOP ;  /* 0x0000000000007918 */ /* 0x000fc00000000000 */
        /* <DEDUP_REMOVED lines=13> */
.L_x_217:


//--------------------- .nv.shared._ZN7cutlass13device_kernelINS_4gemm6kernel13GemmUniversalIN4cute5tupleIJiiiiEEENS1_10collective13CollectiveMmaINS1_43MainloopSm90TmaGmmaWarpSpecializedSparseFP8ILi17ENS5_IJNS4_1CILi1EEENSA_ILi2EEESB_EEENS1_35KernelTmaWarpSpecializedCooperativeEEENS5_IJNSA_ILi128EEESG_NSA_ILi64EEEEEENS_12float_e4m3_tENS5_IJNS4_6LayoutINS5_IJiNS5_IJSC_iEEEiEEENS5_IJlNS5_IJSB_SC_EEElEEEEENSK_INS5_IJNS5_IJSH_iEEESQ_iEEENS5_IJNS5_IJSH_NSA_ILi4096EEEEEENS5_IJSB_lEEElEEEEEEEESJ_NS5_IJlSB_lEEENS4_8TiledMMAINS4_8MMA_AtomIJNS4_4SM904GMMA6SPARSE32GMMA_64x128x64_F32E4M3E4M3_SS_TNILNS12_7ScaleInE1ELS15_1ELNS12_9SparseSelE0EEEEEENSK_INS5_IJSC_SB_SB_EEENS5_IJSB_NSA_ILi0EEES1A_EEEEENS5_IJNS4_10UnderscoreES1D_S1D_EEEEENS4_23SM90_TMA_LOAD_MULTICASTENS4_14ComposedLayoutINS4_7SwizzleILi1ELi4ELi3EEENS4_25smem_sparse_ptr_flag_bitsILi2ELi8EEENSK_INS5_IJNS5_IJSB_NSA_ILi8EEEEEENS5_IJSC_NSA_ILi32EEEEEEEEENS5_IJNS5_IJS1A_SH_EEESN_EEEEEEEvNS4_8identityENS4_13SM90_TMA_LOADENS1H_INS1I_ILi2ELi4ELi3EEENS4_18smem_ptr_flag_bitsILi8EEENSK_INS5_IJS1M_SH_EEENS5_IJSH_SB_EEEEEEEvS1V_EENS_8epilogue10collective6detail29Sm90TmaWarpSpecializedAdapterINS26_15DefaultEpilogueIfNS5_IJSB_llEEES2A_NS25_6thread17LinearCombinationIfLi1EffLNS2B_9ScaleType4KindE0ELNS_15FloatRoundStyleE2EfEENS1_15EpilogueDefaultEEEEEvvEEEEvNT_6ParamsE --------------------------
	.section	.nv.shared._ZN7cutlass13device_kernelINS_4gemm6kernel13GemmUniversalIN4cute5tupleIJiiiiEEENS1_10collective13CollectiveMmaINS1_43MainloopSm90TmaGmmaWarpSpecializedSparseFP8ILi17ENS5_IJNS4_1CILi1EEENSA_ILi2EEESB_EEENS1_35KernelTmaWarpSpecializedCooperativeEEENS5_IJNSA_ILi128EEESG_NSA_ILi64EEEEEENS_12float_e4m3_tENS5_IJNS4_6LayoutINS5_IJiNS5_IJSC_iEEEiEEENS5_IJlNS5_IJSB_SC_EEElEEEEENSK_INS5_IJNS5_IJSH_iEEESQ_iEEENS5_IJNS5_IJSH_NSA_ILi4096EEEEEENS5_IJSB_lEEElEEEEEEEESJ_NS5_IJlSB_lEEENS4_8TiledMMAINS4_8MMA_AtomIJNS4_4SM904GMMA6SPARSE32GMMA_64x128x64_F32E4M3E4M3_SS_TNILNS12_7ScaleInE1ELS15_1ELNS12_9SparseSelE0EEEEEENSK_INS5_IJSC_SB_SB_EEENS5_IJSB_NSA_ILi0EEES1A_EEEEENS5_IJNS4_10UnderscoreES1D_S1D_EEEEENS4_23SM90_TMA_LOAD_MULTICASTENS4_14ComposedLayoutINS4_7SwizzleILi1ELi4ELi3EEENS4_25smem_sparse_ptr_flag_bitsILi2ELi8EEENSK_INS5_IJNS5_IJSB_NSA_ILi8EEEEEENS5_IJSC_NSA_ILi32EEEEEEEEENS5_IJNS5_IJS1A_SH_EEESN_EEEEEEEvNS4_8identityENS4_13SM90_TMA_LOADENS1H_INS1I_ILi2ELi4ELi3EEENS4_18smem_ptr_flag_bitsILi8EEENSK_INS5_IJS1M_SH_EEENS5_IJSH_SB_EEEEEEEvS1V_EENS_8epilogue10collective6detail29Sm90TmaWarpSpecializedAdapterINS26_15DefaultEpilogueIfNS5_IJSB_llEEES2A_NS25_6thread17LinearCombinationIfLi1EffLNS2B_9ScaleType4KindE0ELNS_15FloatRoundStyleE2EfEENS1_15EpilogueDefaultEEEEEvvEEEEvNT_6ParamsE,"aw",@nobits
	.sectionflags	@""
	.align	16
	.zero		1024


//--------------------- .nv.shared.reserved.0     --------------------------
	.section	.nv.shared.reserved.0,"aw",@nobits
	.weak		__nv_reservedSMEM_offset_0_alias
	.size		__nv_reservedSMEM_offset_0_alias, 0, 0
	.other		__nv_reservedSMEM_offset_0_alias,@"STO_CUDA_RESERVED_SHARED STV_DEFAULT"
__nv_reservedSMEM_offset_0_alias:
	.zero		0


//--------------------- .nv.global                --------------------------
	.section	.nv.global,"aw",@nobits
.nv.global:
	.type		_ZN39_INTERNAL_70a3d8ff_4_k_cu_847921cb_36584cute1_E,@object
	.size		_ZN39_INTERNAL_70a3d8ff_4_k_cu_847921cb_36584cute1_E,(_ZN39_INTERNAL_70a3d8ff_4_k_cu_847921cb_36584cuda3std3__45__cpo6cbeginE - _ZN39_INTERNAL_70a3d8ff_4_k_cu_847921cb_36584cute1_E)
_ZN39_INTERNAL_70a3d8ff_4_k_cu_847921cb_36584cute1_E:
	.zero		1
	.type		_ZN39_INTERNAL_70a3d8ff_4_k_cu_847921cb_36584cuda3std3__45__cpo6cbeginE,@object
	.size		_ZN39_INTERNAL_70a3d8ff_4_k_cu_847921cb_36584cuda3std3__45__cpo6cbeginE,(_ZN39_INTERNAL_70a3d8ff_4_k_cu_847921cb_36584cuda3std3__48in_placeE - _ZN39_INTERNAL_70a3d8ff_4_k_cu_847921cb_36584cuda3std3__45__cpo6cbeginE)
_ZN39_INTERNAL_70a3d8ff_4_k_cu_847921cb_36584cuda3std3__45__cpo6cbeginE:
	.zero		1
	.type		_ZN39_INTERNAL_70a3d8ff_4_k_cu_847921cb_36584cuda3std3__48in_placeE,@object
	.size		_ZN39_INTERNAL_70a3d8ff_4_k_cu_847921cb_36584cuda3std3__48in_placeE,(_ZN39_INTERNAL_70a3d8ff_4_k_cu_847921cb_36584cuda3std6ranges3__45__cpo9iter_moveE - _ZN39_INTERNAL_70a3d8ff_4_k_cu_847921cb_36584cuda3std3__48in_placeE)
_ZN39_INTERNAL_70a3d8ff_4_k_cu_847921cb_36584cuda3std3__48in_placeE:
	.zero		1
	.type		_ZN39_INTERNAL_70a3d8ff_4_k_cu_847921cb_36584cuda3std6ranges3__45__cpo9iter_moveE,@object
	.size		_ZN39_INTERNAL_70a3d8ff_4_k_cu_847921cb_36584cuda3std6ranges3__45__cpo9iter_moveE,(_ZN39_INTERNAL_70a3d8ff_4_k_cu_847921cb_36584cuda3std3__45__cpo5beginE - _ZN39_INTERNAL_70a3d8ff_4_k_cu_847921cb_36584cuda3std6ranges3__45__cpo9iter_moveE)
_ZN39_INTERNAL_70a3d8ff_4_k_cu_847921cb_36584cuda3std6ranges3__45__cpo9iter_moveE:
	.zero		1
	.type		_ZN39_INTERNAL_70a3d8ff_4_k_cu_847921cb_36584cuda3std3__45__cpo5beginE,@object
	.size		_ZN39_INTERNAL_70a3d8ff_4_k_cu_847921cb_36584cuda3std3__45__cpo5beginE,(_ZN39_INTERNAL_70a3d8ff_4_k_cu_847921cb_36584cuda3std3__441_GLOBAL__N__70a3d8ff_4_k_cu_847921cb_36586ignoreE - _ZN39_INTERNAL_70a3d8ff_4_k_cu_847921cb_36584cuda3std3__45__cpo5beginE)
_ZN39_INTERNAL_70a3d8ff_4_k_cu_847921cb_36584cuda3std3__45__cpo5beginE:
	.zero		1
	.type		_ZN39_INTERNAL_70a3d8ff_4_k_cu_847921cb_36584cuda3std3__441_GLOBAL__N__70a3d8ff_4_k_cu_847921cb_36586ignoreE,@object
	.size		_ZN39_INTERNAL_70a3d8ff_4_k_cu_847921cb_36584cuda3std3__441_GLOBAL__N__70a3d8ff_4_k_cu_847921cb_36586ignoreE,(_ZN39_INTERNAL_70a3d8ff_4_k_cu_847921cb_36584cute7productE - _ZN39_INTERNAL_70a3d8ff_4_k_cu_847921cb_36584cuda3std3__441_GLOBAL__N__70a3d8ff_4_k_cu_847921cb_36586ignoreE)
_ZN39_INTERNAL_70a3d8ff_4_k_cu_847921cb_36584cuda3std3__441_GLOBAL__N__70a3d8ff_4_k_cu_847921cb_36586ignoreE:
	.zero		1
	.type		_ZN39_INTERNAL_70a3d8ff_4_k_cu_847921cb_36584cute7productE,@object
	.size		_ZN39_INTERNAL_70a3d8ff_4_k_cu_847921cb_36584cute7productE,(_ZN39_INTERNAL_70a3d8ff_4_k_cu_847921cb_36584cuda3std3__45__cpo3endE - _ZN39_INTERNAL_70a3d8ff_4_k_cu_847921cb_36584cute7productE)
_ZN39_INTERNAL_70a3d8ff_4_k_cu_847921cb_36584cute7productE:
	.zero		1
	.type		_ZN39_INTERNAL_70a3d8ff_4_k_cu_847921cb_36584cuda3std3__45__cpo3endE,@object
	.size		_ZN39_INTERNAL_70a3d8ff_4_k_cu_847921cb_36584cuda3std3__45__cpo3endE,(_ZN39_INTERNAL_70a3d8ff_4_k_cu_847921cb_36584cuda3std3__419piecewise_constructE - _ZN39_INTERNAL_70a3d8ff_4_k_cu_847921cb_36584cuda3std3__45__cpo3endE)
_ZN39_INTERNAL_70a3d8ff_4_k_cu_847921cb_36584cuda3std3__45__cpo3endE:
	.zero		1
	.type		_ZN39_INTERNAL_70a3d8ff_4_k_cu_847921cb_36584cuda3std3__419piecewise_constructE,@object
	.size		_ZN39_INTERNAL_70a3d8ff_4_k_cu_847921cb_36584cuda3std3__419piecewise_constructE,(_ZN39_INTERNAL_70a3d8ff_4_k_cu_847921cb_36584cuda3std3__45__cpo4cendE - _ZN39_INTERNAL_70a3d8ff_4_k_cu_847921cb_36584cuda3std3__419piecewise_constructE)
_ZN39_INTERNAL_70a3d8ff_4_k_cu_847921cb_36584cuda3std3__419piecewise_constructE:
	.zero		1
	.type		_ZN39_INTERNAL_70a3d8ff_4_k_cu_847921cb_36584cuda3std3__45__cpo4cendE,@object
	.size		_ZN39_INTERNAL_70a3d8ff_4_k_cu_847921cb_36584cuda3std3__45__cpo4cendE,(_ZN39_INTERNAL_70a3d8ff_4_k_cu_847921cb_36584cuda3std6ranges3__45__cpo4swapE - _ZN39_INTERNAL_70a3d8ff_4_k_cu_847921cb_36584cuda3std3__45__cpo4cendE)
_ZN39_INTERNAL_70a3d8ff_4_k_cu_847921cb_36584cuda3std3__45__cpo4cendE:
	.zero		1
	.type		_ZN39_INTERNAL_70a3d8ff_4_k_cu_847921cb_36584cuda3std6ranges3__45__cpo4swapE,@object
	.size		_ZN39_INTERNAL_70a3d8ff_4_k_cu_847921cb_36584cuda3std6ranges3__45__cpo4swapE,(.L_7 - _ZN39_INTERNAL_70a3d8ff_4_k_cu_847921cb_36584cuda3std6ranges3__45__cpo4swapE)
_ZN39_INTERNAL_70a3d8ff_4_k_cu_847921cb_36584cuda3std6ranges3__45__cpo4swapE:
	.zero		1
.L_7:


//--------------------- .nv.constant0._ZN7cutlass13device_kernelINS_4gemm6kernel13GemmUniversalIN4cute5tupleIJiiiiEEENS1_10collective13CollectiveMmaINS1_43MainloopSm90TmaGmmaWarpSpecializedSparseFP8ILi17ENS5_IJNS4_1CILi1EEENSA_ILi2EEESB_EEENS1_35KernelTmaWarpSpecializedCooperativeEEENS5_IJNSA_ILi128EEESG_NSA_ILi64EEEEEENS_12float_e4m3_tENS5_IJNS4_6LayoutINS5_IJiNS5_IJSC_iEEEiEEENS5_IJlNS5_IJSB_SC_EEElEEEEENSK_INS5_IJNS5_IJSH_iEEESQ_iEEENS5_IJNS5_IJSH_NSA_ILi4096EEEEEENS5_IJSB_lEEElEEEEEEEESJ_NS5_IJlSB_lEEENS4_8TiledMMAINS4_8MMA_AtomIJNS4_4SM904GMMA6SPARSE32GMMA_64x128x64_F32E4M3E4M3_SS_TNILNS12_7ScaleInE1ELS15_1ELNS12_9SparseSelE0EEEEEENSK_INS5_IJSC_SB_SB_EEENS5_IJSB_NSA_ILi0EEES1A_EEEEENS5_IJNS4_10UnderscoreES1D_S1D_EEEEENS4_23SM90_TMA_LOAD_MULTICASTENS4_14ComposedLayoutINS4_7SwizzleILi1ELi4ELi3EEENS4_25smem_sparse_ptr_flag_bitsILi2ELi8EEENSK_INS5_IJNS5_IJSB_NSA_ILi8EEEEEENS5_IJSC_NSA_ILi32EEEEEEEEENS5_IJNS5_IJS1A_SH_EEESN_EEEEEEEvNS4_8identityENS4_13SM90_TMA_LOADENS1H_INS1I_ILi2ELi4ELi3EEENS4_18smem_ptr_flag_bitsILi8EEENSK_INS5_IJS1M_SH_EEENS5_IJSH_SB_EEEEEEEvS1V_EENS_8epilogue10collective6detail29Sm90TmaWarpSpecializedAdapterINS26_15DefaultEpilogueIfNS5_IJSB_llEEES2A_NS25_6thread17LinearCombinationIfLi1EffLNS2B_9ScaleType4KindE0ELNS_15FloatRoundStyleE2EfEENS1_15EpilogueDefaultEEEEEvvEEEEvNT_6ParamsE --------------------------
	.section	.nv.constant0._ZN7cutlass13device_kernelINS_4gemm6kernel13GemmUniversalIN4cute5tupleIJiiiiEEENS1_10collective13CollectiveMmaINS1_43MainloopSm90TmaGmmaWarpSpecializedSparseFP8ILi17ENS5_IJNS4_1CILi1EEENSA_ILi2EEESB_EEENS1_35KernelTmaWarpSpecializedCooperativeEEENS5_IJNSA_ILi128EEESG_NSA_ILi64EEEEEENS_12float_e4m3_tENS5_IJNS4_6LayoutINS5_IJiNS5_IJSC_iEEEiEEENS5_IJlNS5_IJSB_SC_EEElEEEEENSK_INS5_IJNS5_IJSH_iEEESQ_iEEENS5_IJNS5_IJSH_NSA_ILi4096EEEEEENS5_IJSB_lEEElEEEEEEEESJ_NS5_IJlSB_lEEENS4_8TiledMMAINS4_8MMA_AtomIJNS4_4SM904GMMA6SPARSE32GMMA_64x128x64_F32E4M3E4M3_SS_TNILNS12_7ScaleInE1ELS15_1ELNS12_9SparseSelE0EEEEEENSK_INS5_IJSC_SB_SB_EEENS5_IJSB_NSA_ILi0EEES1A_EEEEENS5_IJNS4_10UnderscoreES1D_S1D_EEEEENS4_23SM90_TMA_LOAD_MULTICASTENS4_14ComposedLayoutINS4_7SwizzleILi1ELi4ELi3EEENS4_25smem_sparse_ptr_flag_bitsILi2ELi8EEENSK_INS5_IJNS5_IJSB_NSA_ILi8EEEEEENS5_IJSC_NSA_ILi32EEEEEEEEENS5_IJNS5_IJS1A_SH_EEESN_EEEEEEEvNS4_8identityENS4_13SM90_TMA_LOADENS1H_INS1I_ILi2ELi4ELi3EEENS4_18smem_ptr_flag_bitsILi8EEENSK_INS5_IJS1M_SH_EEENS5_IJSH_SB_EEEEEEEvS1V_EENS_8epilogue10collective6detail29Sm90TmaWarpSpecializedAdapterINS26_15DefaultEpilogueIfNS5_IJSB_llEEES2A_NS25_6thread17LinearCombinationIfLi1EffLNS2B_9ScaleType4KindE0ELNS_15FloatRoundStyleE2EfEENS1_15EpilogueDefaultEEEEEvvEEEEvNT_6ParamsE,"a",@progbits
	.sectionflags	@""
	.align	4
.nv.constant0._ZN7cutlass13device_kernelINS_4gemm6kernel13GemmUniversalIN4cute5tupleIJiiiiEEENS1_10collective13CollectiveMmaINS1_43MainloopSm90TmaGmmaWarpSpecializedSparseFP8ILi17ENS5_IJNS4_1CILi1EEENSA_ILi2EEESB_EEENS1_35KernelTmaWarpSpecializedCooperativeEEENS5_IJNSA_ILi128EEESG_NSA_ILi64EEEEEENS_12float_e4m3_tENS5_IJNS4_6LayoutINS5_IJiNS5_IJSC_iEEEiEEENS5_IJlNS5_IJSB_SC_EEElEEEEENSK_INS5_IJNS5_IJSH_iEEESQ_iEEENS5_IJNS5_IJSH_NSA_ILi4096EEEEEENS5_IJSB_lEEElEEEEEEEESJ_NS5_IJlSB_lEEENS4_8TiledMMAINS4_8MMA_AtomIJNS4_4SM904GMMA6SPARSE32GMMA_64x128x64_F32E4M3E4M3_SS_TNILNS12_7ScaleInE1ELS15_1ELNS12_9SparseSelE0EEEEEENSK_INS5_IJSC_SB_SB_EEENS5_IJSB_NSA_ILi0EEES1A_EEEEENS5_IJNS4_10UnderscoreES1D_S1D_EEEEENS4_23SM90_TMA_LOAD_MULTICASTENS4_14ComposedLayoutINS4_7SwizzleILi1ELi4ELi3EEENS4_25smem_sparse_ptr_flag_bitsILi2ELi8EEENSK_INS5_IJNS5_IJSB_NSA_ILi8EEEEEENS5_IJSC_NSA_ILi32EEEEEEEEENS5_IJNS5_IJS1A_SH_EEESN_EEEEEEEvNS4_8identityENS4_13SM90_TMA_LOADENS1H_INS1I_ILi2ELi4ELi3EEENS4_18smem_ptr_flag_bitsILi8EEENSK_INS5_IJS1M_SH_EEENS5_IJSH_SB_EEEEEEEvS1V_EENS_8epilogue10collective6detail29Sm90TmaWarpSpecializedAdapterINS26_15DefaultEpilogueIfNS5_IJSB_llEEES2A_NS25_6thread17LinearCombinationIfLi1EffLNS2B_9ScaleType4KindE0ELNS_15FloatRoundStyleE2EfEENS1_15EpilogueDefaultEEEEEvvEEEEvNT_6ParamsE:
	.zero		1920


//--------------------- SYMBOLS --------------------------

	.type		.nv.reservedSmem.offset0,@object
	.size		.nv.reservedSmem.offset0,0x4
